// auto-generated by cutlass_sweep.gemm — config: {"arch": "sm_90", "cluster_m": 2, "cluster_n": 4, "dtype": "bf16", "dtype_b": "bf16", "layout": "nt", "stages": 0, "tile_k": 128, "tile_m": 128, "tile_n": 256}
#include "cutlass/cutlass.h"
#include "cutlass/gemm/collective/collective_builder.hpp"
#include "cutlass/gemm/device/gemm_universal_adapter.h"
#include "cutlass/gemm/kernel/gemm_universal.hpp"
#include "cutlass/epilogue/collective/collective_builder.hpp"

using ElemA = cutlass::bfloat16_t;
using ElemB = cutlass::bfloat16_t;
using ElemCD = cutlass::bfloat16_t;
using Acc  = float;
using TileShape    = cute::Shape<cute::_128, cute::_256, cute::_128>;
using ClusterShape = cute::Shape<cute::_2, cute::_4, cute::_1>;

using CollectiveEpilogue = typename cutlass::epilogue::collective::CollectiveBuilder<
    cutlass::arch::Sm90, cutlass::arch::OpClassTensorOp,
    TileShape, ClusterShape,
    cutlass::epilogue::collective::EpilogueTileAuto,
    Acc, Acc,
    ElemCD, cutlass::layout::RowMajor, 128 / cutlass::sizeof_bits<ElemCD>::value,
    ElemCD, cutlass::layout::RowMajor, 128 / cutlass::sizeof_bits<ElemCD>::value,
    cutlass::epilogue::collective::EpilogueScheduleAuto
  >::CollectiveOp;

using CollectiveMainloop = typename cutlass::gemm::collective::CollectiveBuilder<
    cutlass::arch::Sm90, cutlass::arch::OpClassTensorOp,
    ElemA, cutlass::layout::RowMajor, 128 / cutlass::sizeof_bits<ElemA>::value,
    ElemB, cutlass::layout::ColumnMajor, 128 / cutlass::sizeof_bits<ElemB>::value,
    Acc,
    TileShape, ClusterShape,
    cutlass::gemm::collective::StageCountAutoCarveout<static_cast<int>(sizeof(typename CollectiveEpilogue::SharedStorage))>,
    cutlass::gemm::collective::KernelScheduleAuto
  >::CollectiveOp;

using GemmKernel = cutlass::gemm::kernel::GemmUniversal<
    cute::Shape<int,int,int,int>,
    CollectiveMainloop,
    CollectiveEpilogue
>;
using Gemm = cutlass::gemm::device::GemmUniversalAdapter<GemmKernel>;

// Force the device kernel symbol into the cubin without needing a host main.
auto* _anchor = &cutlass::device_kernel<GemmKernel>;


// ===== COMPILED SASS (sm_90a) =====

	.target	sm_90a

	.elftype	@"ET_EXEC"


//--------------------- .note.nv.tkinfo           --------------------------
	.section	.note.nv.tkinfo,"",@"SHT_NOTE"
	.sectionflags	@"SHF_NOTE_NV_TKINFO"
	.tkinfo
        /*0018*/ 	.word	0x00000002
        /*0030*/ 	.string	""
        /*0030*/ 	.string	"ptxas"
        /*0030*/ 	.string	"Cuda compilation tools, release 13.0, V13.0.88"
        /*0030*/ 	.string	"Build cuda_13.0.r13.0/compiler.36424714_0"
        /*0030*/ 	.string	"-arch sm_90a -m 64 "



//--------------------- .note.nv.cuinfo           --------------------------
	.section	.note.nv.cuinfo,"",@"SHT_NOTE"
	.sectionflags	@"SHF_NOTE_NV_CUINFO"
        /*0018*/ 	.short	0x0002
        /*001a*/ 	.short	0x005a
        /*001c*/ 	.short	0x0082
	.zero		2


//--------------------- .nv.info                  --------------------------
	.section	.nv.info,"",@"SHT_CUDA_INFO"
	.align	4


	//----- nvinfo : EIATTR_REGCOUNT
	.align		4
        /*0000*/ 	.byte	0x04, 0x2f
        /*0002*/ 	.short	(.L_15 - .L_14)
	.align		4
.L_14:
        /*0004*/ 	.word	index@(_ZN7cutlass13device_kernelINS_4gemm6kernel13GemmUniversalIN4cute5tupleIJiiiiEEENS1_10collective13CollectiveMmaINS1_34MainloopSm90TmaGmmaWarpSpecializedILi2ENS5_IJNS4_1CILi2EEENSA_ILi4EEENSA_ILi1EEEEEENS1_35KernelTmaWarpSpecializedCooperativeEEENS5_IJNSA_ILi128EEENSA_ILi256EEESH_EEENS_10bfloat16_tENS5_IJlSD_lEEESK_SL_NS4_8TiledMMAINS4_8MMA_AtomIJNS4_4SM904GMMA28MMA_64x256x16_F32BF16BF16_SSILNSP_5MajorE0ELSR_0ELNSP_7ScaleInE1ELSS_1EEEEEENS4_6LayoutINS5_IJSB_SD_SD_EEENS5_IJSD_NSA_ILi0EEESX_EEEEENS5_IJNS4_10UnderscoreES10_S10_EEEEENS4_23SM90_TMA_LOAD_MULTICASTENS4_14ComposedLayoutINS4_7SwizzleILi3ELi4ELi3EEENS4_18smem_ptr_flag_bitsILi16EEENSV_INS5_IJNSA_ILi8EEENSA_ILi64EEEEEENS5_IJS1A_SD_EEEEEEEvNS4_8identityES13_S1E_vS1F_EENS_8epilogue10collective6detail29Sm90TmaWarpSpecializedAdapterINS1I_15DefaultEpilogueISK_SL_SL_NS1H_6thread17LinearCombinationISK_Li1EffLNS1M_9ScaleType4KindE0ELNS_15FloatRoundStyleE2ESK_EENS1_15EpilogueDefaultEEEEEvvEEEEvNT_6ParamsE)
        /*0008*/ 	.word	0x000000a8


	//----- nvinfo : EIATTR_FRAME_SIZE
	.align		4
.L_15:
        /*000c*/ 	.byte	0x04, 0x11
        /*000e*/ 	.short	(.L_17 - .L_16)
	.align		4
.L_16:
        /*0010*/ 	.word	index@(_ZN7cutlass13device_kernelINS_4gemm6kernel13GemmUniversalIN4cute5tupleIJiiiiEEENS1_10collective13CollectiveMmaINS1_34MainloopSm90TmaGmmaWarpSpecializedILi2ENS5_IJNS4_1CILi2EEENSA_ILi4EEENSA_ILi1EEEEEENS1_35KernelTmaWarpSpecializedCooperativeEEENS5_IJNSA_ILi128EEENSA_ILi256EEESH_EEENS_10bfloat16_tENS5_IJlSD_lEEESK_SL_NS4_8TiledMMAINS4_8MMA_AtomIJNS4_4SM904GMMA28MMA_64x256x16_F32BF16BF16_SSILNSP_5MajorE0ELSR_0ELNSP_7ScaleInE1ELSS_1EEEEEENS4_6LayoutINS5_IJSB_SD_SD_EEENS5_IJSD_NSA_ILi0EEESX_EEEEENS5_IJNS4_10UnderscoreES10_S10_EEEEENS4_23SM90_TMA_LOAD_MULTICASTENS4_14ComposedLayoutINS4_7SwizzleILi3ELi4ELi3EEENS4_18smem_ptr_flag_bitsILi16EEENSV_INS5_IJNSA_ILi8EEENSA_ILi64EEEEEENS5_IJS1A_SD_EEEEEEEvNS4_8identityES13_S1E_vS1F_EENS_8epilogue10collective6detail29Sm90TmaWarpSpecializedAdapterINS1I_15DefaultEpilogueISK_SL_SL_NS1H_6thread17LinearCombinationISK_Li1EffLNS1M_9ScaleType4KindE0ELNS_15FloatRoundStyleE2ESK_EENS1_15EpilogueDefaultEEEEEvvEEEEvNT_6ParamsE)
        /*0014*/ 	.word	0x00000000


	//----- nvinfo : EIATTR_MIN_STACK_SIZE
	.align		4
.L_17:
        /*0018*/ 	.byte	0x04, 0x12
        /*001a*/ 	.short	(.L_19 - .L_18)
	.align		4
.L_18:
        /*001c*/ 	.word	index@(_ZN7cutlass13device_kernelINS_4gemm6kernel13GemmUniversalIN4cute5tupleIJiiiiEEENS1_10collective13CollectiveMmaINS1_34MainloopSm90TmaGmmaWarpSpecializedILi2ENS5_IJNS4_1CILi2EEENSA_ILi4EEENSA_ILi1EEEEEENS1_35KernelTmaWarpSpecializedCooperativeEEENS5_IJNSA_ILi128EEENSA_ILi256EEESH_EEENS_10bfloat16_tENS5_IJlSD_lEEESK_SL_NS4_8TiledMMAINS4_8MMA_AtomIJNS4_4SM904GMMA28MMA_64x256x16_F32BF16BF16_SSILNSP_5MajorE0ELSR_0ELNSP_7ScaleInE1ELSS_1EEEEEENS4_6LayoutINS5_IJSB_SD_SD_EEENS5_IJSD_NSA_ILi0EEESX_EEEEENS5_IJNS4_10UnderscoreES10_S10_EEEEENS4_23SM90_TMA_LOAD_MULTICASTENS4_14ComposedLayoutINS4_7SwizzleILi3ELi4ELi3EEENS4_18smem_ptr_flag_bitsILi16EEENSV_INS5_IJNSA_ILi8EEENSA_ILi64EEEEEENS5_IJS1A_SD_EEEEEEEvNS4_8identityES13_S1E_vS1F_EENS_8epilogue10collective6detail29Sm90TmaWarpSpecializedAdapterINS1I_15DefaultEpilogueISK_SL_SL_NS1H_6thread17LinearCombinationISK_Li1EffLNS1M_9ScaleType4KindE0ELNS_15FloatRoundStyleE2ESK_EENS1_15EpilogueDefaultEEEEEvvEEEEvNT_6ParamsE)
        /*0020*/ 	.word	0x00000000
.L_19:


//--------------------- .nv.compat                --------------------------
	.section	.nv.compat,"",@"SHT_CUDA_COMPAT_INFO"
	.align	4
        /*0000*/ 	.byte	0x02, 0x09, 0x01, 0x00, 0x02, 0x02, 0x04, 0x00, 0x02, 0x05, 0x05, 0x00, 0x03, 0x07, 0x01, 0x01
        /*0010*/ 	.byte	0x02, 0x03, 0x01, 0x00, 0x02, 0x06, 0x01, 0x00, 0x04, 0x0b, 0x08, 0x00, 0x00, 0x00, 0x00, 0x00
        /*0020*/ 	.byte	0x00, 0x00, 0x00, 0x00


//--------------------- .nv.info._ZN7cutlass13device_kernelINS_4gemm6kernel13GemmUniversalIN4cute5tupleIJiiiiEEENS1_10collective13CollectiveMmaINS1_34MainloopSm90TmaGmmaWarpSpecializedILi2ENS5_IJNS4_1CILi2EEENSA_ILi4EEENSA_ILi1EEEEEENS1_35KernelTmaWarpSpecializedCooperativeEEENS5_IJNSA_ILi128EEENSA_ILi256EEESH_EEENS_10bfloat16_tENS5_IJlSD_lEEESK_SL_NS4_8TiledMMAINS4_8MMA_AtomIJNS4_4SM904GMMA28MMA_64x256x16_F32BF16BF16_SSILNSP_5MajorE0ELSR_0ELNSP_7ScaleInE1ELSS_1EEEEEENS4_6LayoutINS5_IJSB_SD_SD_EEENS5_IJSD_NSA_ILi0EEESX_EEEEENS5_IJNS4_10UnderscoreES10_S10_EEEEENS4_23SM90_TMA_LOAD_MULTICASTENS4_14ComposedLayoutINS4_7SwizzleILi3ELi4ELi3EEENS4_18smem_ptr_flag_bitsILi16EEENSV_INS5_IJNSA_ILi8EEENSA_ILi64EEEEEENS5_IJS1A_SD_EEEEEEEvNS4_8identityES13_S1E_vS1F_EENS_8epilogue10collective6detail29Sm90TmaWarpSpecializedAdapterINS1I_15DefaultEpilogueISK_SL_SL_NS1H_6thread17LinearCombinationISK_Li1EffLNS1M_9ScaleType4KindE0ELNS_15FloatRoundStyleE2ESK_EENS1_15EpilogueDefaultEEEEEvvEEEEvNT_6ParamsE --------------------------
	.section	.nv.info._ZN7cutlass13device_kernelINS_4gemm6kernel13GemmUniversalIN4cute5tupleIJiiiiEEENS1_10collective13CollectiveMmaINS1_34MainloopSm90TmaGmmaWarpSpecializedILi2ENS5_IJNS4_1CILi2EEENSA_ILi4EEENSA_ILi1EEEEEENS1_35KernelTmaWarpSpecializedCooperativeEEENS5_IJNSA_ILi128EEENSA_ILi256EEESH_EEENS_10bfloat16_tENS5_IJlSD_lEEESK_SL_NS4_8TiledMMAINS4_8MMA_AtomIJNS4_4SM904GMMA28MMA_64x256x16_F32BF16BF16_SSILNSP_5MajorE0ELSR_0ELNSP_7ScaleInE1ELSS_1EEEEEENS4_6LayoutINS5_IJSB_SD_SD_EEENS5_IJSD_NSA_ILi0EEESX_EEEEENS5_IJNS4_10UnderscoreES10_S10_EEEEENS4_23SM90_TMA_LOAD_MULTICASTENS4_14ComposedLayoutINS4_7SwizzleILi3ELi4ELi3EEENS4_18smem_ptr_flag_bitsILi16EEENSV_INS5_IJNSA_ILi8EEENSA_ILi64EEEEEENS5_IJS1A_SD_EEEEEEEvNS4_8identityES13_S1E_vS1F_EENS_8epilogue10collective6detail29Sm90TmaWarpSpecializedAdapterINS1I_15DefaultEpilogueISK_SL_SL_NS1H_6thread17LinearCombinationISK_Li1EffLNS1M_9ScaleType4KindE0ELNS_15FloatRoundStyleE2ESK_EENS1_15EpilogueDefaultEEEEEvvEEEEvNT_6ParamsE,"",@"SHT_CUDA_INFO"
	.sectionflags	@""
	.align	4


	//----- nvinfo : EIATTR_CUDA_API_VERSION
	.align		4
        /*0000*/ 	.byte	0x04, 0x37
        /*0002*/ 	.short	(.L_21 - .L_20)
.L_20:
        /*0004*/ 	.word	0x00000082


	//----- nvinfo : EIATTR_KPARAM_INFO
	.align		4
.L_21:
        /*0008*/ 	.byte	0x04, 0x17
        /*000a*/ 	.short	(.L_23 - .L_22)
.L_22:
        /*000c*/ 	.word	0x00000000
        /*0010*/ 	.short	0x0000
        /*0012*/ 	.short	0x0070
        /*0014*/ 	.byte	0x00, 0xf0, 0x01, 0x10


	//----- nvinfo : EIATTR_SPARSE_MMA_MASK
	.align		4
.L_23:
        /*0018*/ 	.byte	0x03, 0x50
        /*001a*/ 	.short	0x0000


	//----- nvinfo : EIATTR_MAXREG_COUNT
	.align		4
        /*001c*/ 	.byte	0x03, 0x1b
        /*001e*/ 	.short	0x00a8


	//----- nvinfo : EIATTR_NUM_BARRIERS
	.align		4
        /*0020*/ 	.byte	0x02, 0x4c
        /*0022*/ 	.byte	0x01
	.zero		1


	//----- nvinfo : EIATTR_EXTERNS
	.align		4
        /*0024*/ 	.byte	0x04, 0x0f
        /*0026*/ 	.short	(.L_25 - .L_24)


	//   ....[0]....
	.align		4
.L_24:
        /*0028*/ 	.word	index@(__assertfail)


	//----- nvinfo : EIATTR_MERCURY_ISA_VERSION
	.align		4
.L_25:
        /*002c*/ 	.byte	0x03, 0x5f
        /*002e*/ 	.short	0x0101


	//----- nvinfo : EIATTR_INT_WARP_WIDE_INSTR_OFFSETS
	.align		4
        /*0030*/ 	.byte	0x04, 0x31
        /*0032*/ 	.short	(.L_27 - .L_26)


	//   ....[0]....
.L_26:
        /*0034*/ 	.word	0x00000440


	//   ....[1]....
        /*0038*/ 	.word	0x00000470


	//   ....[2]....
        /*003c*/ 	.word	0x00000630


	//   ....[3]....
        /*0040*/ 	.word	0x000020f0


	//----- nvinfo : EIATTR_COOP_GROUP_MASK_REGIDS
	.align		4
.L_27:
        /*0044*/ 	.byte	0x04, 0x29
        /*0046*/ 	.short	(.L_29 - .L_28)


	//   ....[0]....
.L_28:
        /*0048*/ 	.word	0xffffffff


	//   ....[1]....
        /*004c*/ 	.word	0xffffffff


	//   ....[2]....
        /*0050*/ 	.word	0xffffffff


	//   ....[3]....
        /*0054*/ 	.word	0xffffffff


	//   ....[4]....
        /*0058*/ 	.word	0xffffffff


	//   ....[5]....
        /*005c*/ 	.word	0xffffffff


	//----- nvinfo : EIATTR_COOP_GROUP_INSTR_OFFSETS
	.align		4
.L_29:
        /*0060*/ 	.byte	0x04, 0x28
        /*0062*/ 	.short	(.L_31 - .L_30)


	//   ....[0]....
.L_30:
        /*0064*/ 	.word	0x00000060


	//   ....[1]....
        /*0068*/ 	.word	0x00000070


	//   ....[2]....
        /*006c*/ 	.word	0x00000130


	//   ....[3]....
        /*0070*/ 	.word	0x00000290


	//   ....[4]....
        /*0074*/ 	.word	0x000007b0


	//   ....[5]....
        /*0078*/ 	.word	0x00001200


	//----- nvinfo : EIATTR_REG_RECONFIG
	.align		4
.L_31:
        /*007c*/ 	.byte	0x01, 0x54
	.zero		2


	//----- nvinfo : EIATTR_SYSCALL_OFFSETS
	.align		4
        /*0080*/ 	.byte	0x04, 0x46
        /*0082*/ 	.short	(.L_33 - .L_32)


	//   ....[0]....
.L_32:
        /*0084*/ 	.word	0x000013c0


	//----- nvinfo : EIATTR_MBARRIER_INSTR_OFFSETS
	.align		4
.L_33:
        /*0088*/ 	.byte	0x04, 0x39
        /*008a*/ 	.short	(.L_35 - .L_34)


	//   ....[0]....
.L_34:
        /*008c*/ 	.word	0x00000230
        /*0090*/ 	.word	0x000000ff
        /*0094*/ 	.word	0x00000000
        /*0098*/ 	.short	0x0100
        /*009a*/ 	.byte	0x08
	.zero		1


	//   ....[1]....
        /*009c*/ 	.word	0x00000240
        /*00a0*/ 	.word	0x000000ff
        /*00a4*/ 	.word	0x00000010
        /*00a8*/ 	.short	0x0100
        /*00aa*/ 	.byte	0x08
	.zero		1


	//   ....[2]....
        /*00ac*/ 	.word	0x00000250
        /*00b0*/ 	.word	0x000000ff
        /*00b4*/ 	.word	0x00000008
        /*00b8*/ 	.short	0x0100
        /*00ba*/ 	.byte	0x08
	.zero		1


	//   ....[3]....
        /*00bc*/ 	.word	0x00000260
        /*00c0*/ 	.word	0x000000ff
        /*00c4*/ 	.word	0x00000018
        /*00c8*/ 	.short	0x0100
        /*00ca*/ 	.byte	0x08
	.zero		1


	//   ....[4]....
        /*00cc*/ 	.word	0x000006b0
        /*00d0*/ 	.word	0x000000ff
        /*00d4*/ 	.word	0x00000030
        /*00d8*/ 	.short	0x0100
        /*00da*/ 	.byte	0x06
	.zero		1


	//   ....[5]....
        /*00dc*/ 	.word	0x00000740
        /*00e0*/ 	.word	0x000000ff
        /*00e4*/ 	.word	0x00000038
        /*00e8*/ 	.short	0x0100
        /*00ea*/ 	.byte	0x06
	.zero		1


	//   ....[6]....
        /*00ec*/ 	.word	0x00001480
        /*00f0*/ 	.word	0x00000003
        /*00f4*/ 	.word	0x00000000
        /*00f8*/ 	.short	0x010a
        /*00fa*/ 	.byte	0x3f
	.zero		1


	//   ....[7]....
        /*00fc*/ 	.word	0x000014c0
        /*0100*/ 	.word	0x00000003
        /*0104*/ 	.word	0x00000000
        /*0108*/ 	.short	0x010a
        /*010a*/ 	.byte	0x3f
	.zero		1


	//   ....[8]....
        /*010c*/ 	.word	0x00001ac0
        /*0110*/ 	.word	0x00000005
        /*0114*/ 	.word	0x00000000
        /*0118*/ 	.short	0x010a
        /*011a*/ 	.byte	0x3f
	.zero		1


	//   ....[9]....
        /*011c*/ 	.word	0x00001b00
        /*0120*/ 	.word	0x00000005
        /*0124*/ 	.word	0x00000000
        /*0128*/ 	.short	0x010a
        /*012a*/ 	.byte	0x3f
	.zero		1


	//   ....[10]....
        /*012c*/ 	.word	0x00001f90
        /*0130*/ 	.word	0x00000005
        /*0134*/ 	.word	0x00000000
        /*0138*/ 	.short	0x0101
        /*013a*/ 	.byte	0x3f
	.zero		1


	//   ....[11]....
        /*013c*/ 	.word	0x00002170
        /*0140*/ 	.word	0x00000003
        /*0144*/ 	.word	0x00000000
        /*0148*/ 	.short	0x0101
        /*014a*/ 	.byte	0x3f
	.zero		1


	//   ....[12]....
        /*014c*/ 	.word	0x0000b050
        /*0150*/ 	.word	0x00000014
        /*0154*/ 	.word	0x00000010
        /*0158*/ 	.short	0x010a
        /*015a*/ 	.byte	0x3f
	.zero		1


	//   ....[13]....
        /*015c*/ 	.word	0x0000b4f0
        /*0160*/ 	.word	0x00000004
        /*0164*/ 	.word	0x00000038
        /*0168*/ 	.short	0x0101
        /*016a*/ 	.byte	0x3f
	.zero		1


	//   ....[14]....
        /*016c*/ 	.word	0x0000bc00
        /*0170*/ 	.word	0x00000005
        /*0174*/ 	.word	0x00000000
        /*0178*/ 	.short	0x010a
        /*017a*/ 	.byte	0x3f
	.zero		1


	//   ....[15]....
        /*017c*/ 	.word	0x0000bc80
        /*0180*/ 	.word	0x00000009
        /*0184*/ 	.word	0x00000000
        /*0188*/ 	.short	0x010a
        /*018a*/ 	.byte	0x3f
	.zero		1


	//   ....[16]....
        /*018c*/ 	.word	0x0000bce0
        /*0190*/ 	.word	0x00000003
        /*0194*/ 	.word	0x00000000
        /*0198*/ 	.short	0x010a
        /*019a*/ 	.byte	0x3f
	.zero		1


	//   ....[17]....
        /*019c*/ 	.word	0x0000bd30
        /*01a0*/ 	.word	0x00000005
        /*01a4*/ 	.word	0x00000000
        /*01a8*/ 	.short	0x010a
        /*01aa*/ 	.byte	0x3f
	.zero		1


	//   ....[18]....
        /*01ac*/ 	.word	0x0000be00
        /*01b0*/ 	.word	0x00000014
        /*01b4*/ 	.word	0x00000010
        /*01b8*/ 	.short	0x010a
        /*01ba*/ 	.byte	0x3f
	.zero		1


	//   ....[19]....
        /*01bc*/ 	.word	0x0000bed0
        /*01c0*/ 	.word	0x00000005
        /*01c4*/ 	.word	0x00000000
        /*01c8*/ 	.short	0x010a
        /*01ca*/ 	.byte	0x3f
	.zero		1


	//----- nvinfo : EIATTR_NUM_MBARRIERS
	.align		4
.L_35:
        /*01cc*/ 	.byte	0x03, 0x38
        /*01ce*/ 	.short	0x0006


	//----- nvinfo : EIATTR_EXIT_INSTR_OFFSETS
	.align		4
        /*01d0*/ 	.byte	0x04, 0x1c
        /*01d2*/ 	.short	(.L_37 - .L_36)


	//   ....[0]....
.L_36:
        /*01d4*/ 	.word	0x00000910


	//   ....[1]....
        /*01d8*/ 	.word	0x00001130


	//   ....[2]....
        /*01dc*/ 	.word	0x0000a680


	//   ....[3]....
        /*01e0*/ 	.word	0x0000abe0


	//   ....[4]....
        /*01e4*/ 	.word	0x0000bcd0


	//----- nvinfo : EIATTR_MAX_THREADS
	.align		4
.L_37:
        /*01e8*/ 	.byte	0x04, 0x05
        /*01ea*/ 	.short	(.L_39 - .L_38)
.L_38:
        /*01ec*/ 	.word	0x00000180
        /*01f0*/ 	.word	0x00000001
        /*01f4*/ 	.word	0x00000001


	//----- nvinfo : EIATTR_CRS_STACK_SIZE
	.align		4
.L_39:
        /*01f8*/ 	.byte	0x04, 0x1e
        /*01fa*/ 	.short	(.L_41 - .L_40)
.L_40:
        /*01fc*/ 	.word	0x00000000


	//----- nvinfo : EIATTR_CBANK_PARAM_SIZE
	.align		4
.L_41:
        /*0200*/ 	.byte	0x03, 0x19
        /*0202*/ 	.short	0x0470


	//----- nvinfo : EIATTR_PARAM_CBANK
	.align		4
        /*0204*/ 	.byte	0x04, 0x0a
        /*0206*/ 	.short	(.L_43 - .L_42)
	.align		4
.L_42:
        /*0208*/ 	.word	index@(.nv.constant0._ZN7cutlass13device_kernelINS_4gemm6kernel13GemmUniversalIN4cute5tupleIJiiiiEEENS1_10collective13CollectiveMmaINS1_34MainloopSm90TmaGmmaWarpSpecializedILi2ENS5_IJNS4_1CILi2EEENSA_ILi4EEENSA_ILi1EEEEEENS1_35KernelTmaWarpSpecializedCooperativeEEENS5_IJNSA_ILi128EEENSA_ILi256EEESH_EEENS_10bfloat16_tENS5_IJlSD_lEEESK_SL_NS4_8TiledMMAINS4_8MMA_AtomIJNS4_4SM904GMMA28MMA_64x256x16_F32BF16BF16_SSILNSP_5MajorE0ELSR_0ELNSP_7ScaleInE1ELSS_1EEEEEENS4_6LayoutINS5_IJSB_SD_SD_EEENS5_IJSD_NSA_ILi0EEESX_EEEEENS5_IJNS4_10UnderscoreES10_S10_EEEEENS4_23SM90_TMA_LOAD_MULTICASTENS4_14ComposedLayoutINS4_7SwizzleILi3ELi4ELi3EEENS4_18smem_ptr_flag_bitsILi16EEENSV_INS5_IJNSA_ILi8EEENSA_ILi64EEEEEENS5_IJS1A_SD_EEEEEEEvNS4_8identityES13_S1E_vS1F_EENS_8epilogue10collective6detail29Sm90TmaWarpSpecializedAdapterINS1I_15DefaultEpilogueISK_SL_SL_NS1H_6thread17LinearCombinationISK_Li1EffLNS1M_9ScaleType4KindE0ELNS_15FloatRoundStyleE2ESK_EENS1_15EpilogueDefaultEEEEEvvEEEEvNT_6ParamsE)
        /*020c*/ 	.short	0x0210
        /*020e*/ 	.short	0x0470


	//----- nvinfo : EIATTR_SW_WAR
	.align		4
.L_43:
        /*0210*/ 	.byte	0x04, 0x36
        /*0212*/ 	.short	(.L_45 - .L_44)
.L_44:
        /*0214*/ 	.word	0x00000008
.L_45:


//--------------------- .nv.callgraph             --------------------------
	.section	.nv.callgraph,"",@"SHT_CUDA_CALLGRAPH"
	.align	4
	.sectionentsize	8
	.align		4
        /*0000*/ 	.word	0x00000000
	.align		4
        /*0004*/ 	.word	0xffffffff
	.align		4
        /*0008*/ 	.word	index@(_ZN7cutlass13device_kernelINS_4gemm6kernel13GemmUniversalIN4cute5tupleIJiiiiEEENS1_10collective13CollectiveMmaINS1_34MainloopSm90TmaGmmaWarpSpecializedILi2ENS5_IJNS4_1CILi2EEENSA_ILi4EEENSA_ILi1EEEEEENS1_35KernelTmaWarpSpecializedCooperativeEEENS5_IJNSA_ILi128EEENSA_ILi256EEESH_EEENS_10bfloat16_tENS5_IJlSD_lEEESK_SL_NS4_8TiledMMAINS4_8MMA_AtomIJNS4_4SM904GMMA28MMA_64x256x16_F32BF16BF16_SSILNSP_5MajorE0ELSR_0ELNSP_7ScaleInE1ELSS_1EEEEEENS4_6LayoutINS5_IJSB_SD_SD_EEENS5_IJSD_NSA_ILi0EEESX_EEEEENS5_IJNS4_10UnderscoreES10_S10_EEEEENS4_23SM90_TMA_LOAD_MULTICASTENS4_14ComposedLayoutINS4_7SwizzleILi3ELi4ELi3EEENS4_18smem_ptr_flag_bitsILi16EEENSV_INS5_IJNSA_ILi8EEENSA_ILi64EEEEEENS5_IJS1A_SD_EEEEEEEvNS4_8identityES13_S1E_vS1F_EENS_8epilogue10collective6detail29Sm90TmaWarpSpecializedAdapterINS1I_15DefaultEpilogueISK_SL_SL_NS1H_6thread17LinearCombinationISK_Li1EffLNS1M_9ScaleType4KindE0ELNS_15FloatRoundStyleE2ESK_EENS1_15EpilogueDefaultEEEEEvvEEEEvNT_6ParamsE)
	.align		4
        /*000c*/ 	.word	index@(__assertfail)
	.align		4
        /*0010*/ 	.word	0x00000000
	.align		4
        /*0014*/ 	.word	0xfffffffe
	.align		4
        /*0018*/ 	.word	0x00000000
	.align		4
        /*001c*/ 	.word	0xfffffffd
	.align		4
        /*0020*/ 	.word	0x00000000
	.align		4
        /*0024*/ 	.word	0xfffffffc


//--------------------- .nv.constant4             --------------------------
	.section	.nv.constant4,"a",@progbits
	.align	8
	.align		8
.nv.constant4:
        /*0000*/ 	.dword	__assertfail
	.align		8
        /*0008*/ 	.dword	__unnamed_1
	.align		8
        /*0010*/ 	.dword	_ZN40_INTERNAL_ad6f4ac3_4_k_cu_19b3caa0_158794cuda3std3__45__cpo5beginE
	.align		8
        /*0018*/ 	.dword	_ZN40_INTERNAL_ad6f4ac3_4_k_cu_19b3caa0_158794cuda3std3__45__cpo3endE
	.align		8
        /*0020*/ 	.dword	_ZN40_INTERNAL_ad6f4ac3_4_k_cu_19b3caa0_158794cuda3std3__45__cpo6cbeginE
	.align		8
        /*0028*/ 	.dword	_ZN40_INTERNAL_ad6f4ac3_4_k_cu_19b3caa0_158794cuda3std3__45__cpo4cendE
	.align		8
        /*0030*/ 	.dword	_ZN40_INTERNAL_ad6f4ac3_4_k_cu_19b3caa0_158794cuda3std3__442_GLOBAL__N__ad6f4ac3_4_k_cu_19b3caa0_158796ignoreE
	.align		8
        /*0038*/ 	.dword	_ZN40_INTERNAL_ad6f4ac3_4_k_cu_19b3caa0_158794cuda3std3__419piecewise_constructE
	.align		8
        /*0040*/ 	.dword	_ZN40_INTERNAL_ad6f4ac3_4_k_cu_19b3caa0_158794cuda3std3__48in_placeE
	.align		8
        /*0048*/ 	.dword	_ZN40_INTERNAL_ad6f4ac3_4_k_cu_19b3caa0_158794cuda3std6ranges3__45__cpo4swapE
	.align		8
        /*0050*/ 	.dword	_ZN40_INTERNAL_ad6f4ac3_4_k_cu_19b3caa0_158794cuda3std6ranges3__45__cpo9iter_moveE
	.align		8
        /*0058*/ 	.dword	_ZN40_INTERNAL_ad6f4ac3_4_k_cu_19b3caa0_158794cute7productE
	.align		8
        /*0060*/ 	.dword	_ZN40_INTERNAL_ad6f4ac3_4_k_cu_19b3caa0_158794cute1_E
	.align		8
        /*0068*/ 	.dword	$str$22
	.align		8
        /*0070*/ 	.dword	$str$23


//--------------------- .text._ZN7cutlass13device_kernelINS_4gemm6kernel13GemmUniversalIN4cute5tupleIJiiiiEEENS1_10collective13CollectiveMmaINS1_34MainloopSm90TmaGmmaWarpSpecializedILi2ENS5_IJNS4_1CILi2EEENSA_ILi4EEENSA_ILi1EEEEEENS1_35KernelTmaWarpSpecializedCooperativeEEENS5_IJNSA_ILi128EEENSA_ILi256EEESH_EEENS_10bfloat16_tENS5_IJlSD_lEEESK_SL_NS4_8TiledMMAINS4_8MMA_AtomIJNS4_4SM904GMMA28MMA_64x256x16_F32BF16BF16_SSILNSP_5MajorE0ELSR_0ELNSP_7ScaleInE1ELSS_1EEEEEENS4_6LayoutINS5_IJSB_SD_SD_EEENS5_IJSD_NSA_ILi0EEESX_EEEEENS5_IJNS4_10UnderscoreES10_S10_EEEEENS4_23SM90_TMA_LOAD_MULTICASTENS4_14ComposedLayoutINS4_7SwizzleILi3ELi4ELi3EEENS4_18smem_ptr_flag_bitsILi16EEENSV_INS5_IJNSA_ILi8EEENSA_ILi64EEEEEENS5_IJS1A_SD_EEEEEEEvNS4_8identityES13_S1E_vS1F_EENS_8epilogue10collective6detail29Sm90TmaWarpSpecializedAdapterINS1I_15DefaultEpilogueISK_SL_SL_NS1H_6thread17LinearCombinationISK_Li1EffLNS1M_9ScaleType4KindE0ELNS_15FloatRoundStyleE2ESK_EENS1_15EpilogueDefaultEEEEEvvEEEEvNT_6ParamsE --------------------------
	.section	.text._ZN7cutlass13device_kernelINS_4gemm6kernel13GemmUniversalIN4cute5tupleIJiiiiEEENS1_10collective13CollectiveMmaINS1_34MainloopSm90TmaGmmaWarpSpecializedILi2ENS5_IJNS4_1CILi2EEENSA_ILi4EEENSA_ILi1EEEEEENS1_35KernelTmaWarpSpecializedCooperativeEEENS5_IJNSA_ILi128EEENSA_ILi256EEESH_EEENS_10bfloat16_tENS5_IJlSD_lEEESK_SL_NS4_8TiledMMAINS4_8MMA_AtomIJNS4_4SM904GMMA28MMA_64x256x16_F32BF16BF16_SSILNSP_5MajorE0ELSR_0ELNSP_7ScaleInE1ELSS_1EEEEEENS4_6LayoutINS5_IJSB_SD_SD_EEENS5_IJSD_NSA_ILi0EEESX_EEEEENS5_IJNS4_10UnderscoreES10_S10_EEEEENS4_23SM90_TMA_LOAD_MULTICASTENS4_14ComposedLayoutINS4_7SwizzleILi3ELi4ELi3EEENS4_18smem_ptr_flag_bitsILi16EEENSV_INS5_IJNSA_ILi8EEENSA_ILi64EEEEEENS5_IJS1A_SD_EEEEEEEvNS4_8identityES13_S1E_vS1F_EENS_8epilogue10collective6detail29Sm90TmaWarpSpecializedAdapterINS1I_15DefaultEpilogueISK_SL_SL_NS1H_6thread17LinearCombinationISK_Li1EffLNS1M_9ScaleType4KindE0ELNS_15FloatRoundStyleE2ESK_EENS1_15EpilogueDefaultEEEEEvvEEEEvNT_6ParamsE,"ax",@progbits
	.align	128
.text._ZN7cutlass13device_kernelINS_4gemm6kernel13GemmUniversalIN4cute5tupleIJiiiiEEENS1_10collective13CollectiveMmaINS1_34MainloopSm90TmaGmmaWarpSpecializedILi2ENS5_IJNS4_1CILi2EEENSA_ILi4EEENSA_ILi1EEEEEENS1_35KernelTmaWarpSpecializedCooperativeEEENS5_IJNSA_ILi128EEENSA_ILi256EEESH_EEENS_10bfloat16_tENS5_IJlSD_lEEESK_SL_NS4_8TiledMMAINS4_8MMA_AtomIJNS4_4SM904GMMA28MMA_64x256x16_F32BF16BF16_SSILNSP_5MajorE0ELSR_0ELNSP_7ScaleInE1ELSS_1EEEEEENS4_6LayoutINS5_IJSB_SD_SD_EEENS5_IJSD_NSA_ILi0EEESX_EEEEENS5_IJNS4_10UnderscoreES10_S10_EEEEENS4_23SM90_TMA_LOAD_MULTICASTENS4_14ComposedLayoutINS4_7SwizzleILi3ELi4ELi3EEENS4_18smem_ptr_flag_bitsILi16EEENSV_INS5_IJNSA_ILi8EEENSA_ILi64EEEEEENS5_IJS1A_SD_EEEEEEEvNS4_8identityES13_S1E_vS1F_EENS_8epilogue10collective6detail29Sm90TmaWarpSpecializedAdapterINS1I_15DefaultEpilogueISK_SL_SL_NS1H_6thread17LinearCombinationISK_Li1EffLNS1M_9ScaleType4KindE0ELNS_15FloatRoundStyleE2ESK_EENS1_15EpilogueDefaultEEEEEvvEEEEvNT_6ParamsE:
        .type           _ZN7cutlass13device_kernelINS_4gemm6kernel13GemmUniversalIN4cute5tupleIJiiiiEEENS1_10collective13CollectiveMmaINS1_34MainloopSm90TmaGmmaWarpSpecializedILi2ENS5_IJNS4_1CILi2EEENSA_ILi4EEENSA_ILi1EEEEEENS1_35KernelTmaWarpSpecializedCooperativeEEENS5_IJNSA_ILi128EEENSA_ILi256EEESH_EEENS_10bfloat16_tENS5_IJlSD_lEEESK_SL_NS4_8TiledMMAINS4_8MMA_AtomIJNS4_4SM904GMMA28MMA_64x256x16_F32BF16BF16_SSILNSP_5MajorE0ELSR_0ELNSP_7ScaleInE1ELSS_1EEEEEENS4_6LayoutINS5_IJSB_SD_SD_EEENS5_IJSD_NSA_ILi0EEESX_EEEEENS5_IJNS4_10UnderscoreES10_S10_EEEEENS4_23SM90_TMA_LOAD_MULTICASTENS4_14ComposedLayoutINS4_7SwizzleILi3ELi4ELi3EEENS4_18smem_ptr_flag_bitsILi16EEENSV_INS5_IJNSA_ILi8EEENSA_ILi64EEEEEENS5_IJS1A_SD_EEEEEEEvNS4_8identityES13_S1E_vS1F_EENS_8epilogue10collective6detail29Sm90TmaWarpSpecializedAdapterINS1I_15DefaultEpilogueISK_SL_SL_NS1H_6thread17LinearCombinationISK_Li1EffLNS1M_9ScaleType4KindE0ELNS_15FloatRoundStyleE2ESK_EENS1_15EpilogueDefaultEEEEEvvEEEEvNT_6ParamsE,@function
        .size           _ZN7cutlass13device_kernelINS_4gemm6kernel13GemmUniversalIN4cute5tupleIJiiiiEEENS1_10collective13CollectiveMmaINS1_34MainloopSm90TmaGmmaWarpSpecializedILi2ENS5_IJNS4_1CILi2EEENSA_ILi4EEENSA_ILi1EEEEEENS1_35KernelTmaWarpSpecializedCooperativeEEENS5_IJNSA_ILi128EEENSA_ILi256EEESH_EEENS_10bfloat16_tENS5_IJlSD_lEEESK_SL_NS4_8TiledMMAINS4_8MMA_AtomIJNS4_4SM904GMMA28MMA_64x256x16_F32BF16BF16_SSILNSP_5MajorE0ELSR_0ELNSP_7ScaleInE1ELSS_1EEEEEENS4_6LayoutINS5_IJSB_SD_SD_EEENS5_IJSD_NSA_ILi0EEESX_EEEEENS5_IJNS4_10UnderscoreES10_S10_EEEEENS4_23SM90_TMA_LOAD_MULTICASTENS4_14ComposedLayoutINS4_7SwizzleILi3ELi4ELi3EEENS4_18smem_ptr_flag_bitsILi16EEENSV_INS5_IJNSA_ILi8EEENSA_ILi64EEEEEENS5_IJS1A_SD_EEEEEEEvNS4_8identityES13_S1E_vS1F_EENS_8epilogue10collective6detail29Sm90TmaWarpSpecializedAdapterINS1I_15DefaultEpilogueISK_SL_SL_NS1H_6thread17LinearCombinationISK_Li1EffLNS1M_9ScaleType4KindE0ELNS_15FloatRoundStyleE2ESK_EENS1_15EpilogueDefaultEEEEEvvEEEEvNT_6ParamsE,(.L_x_321 - _ZN7cutlass13device_kernelINS_4gemm6kernel13GemmUniversalIN4cute5tupleIJiiiiEEENS1_10collective13CollectiveMmaINS1_34MainloopSm90TmaGmmaWarpSpecializedILi2ENS5_IJNS4_1CILi2EEENSA_ILi4EEENSA_ILi1EEEEEENS1_35KernelTmaWarpSpecializedCooperativeEEENS5_IJNSA_ILi128EEENSA_ILi256EEESH_EEENS_10bfloat16_tENS5_IJlSD_lEEESK_SL_NS4_8TiledMMAINS4_8MMA_AtomIJNS4_4SM904GMMA28MMA_64x256x16_F32BF16BF16_SSILNSP_5MajorE0ELSR_0ELNSP_7ScaleInE1ELSS_1EEEEEENS4_6LayoutINS5_IJSB_SD_SD_EEENS5_IJSD_NSA_ILi0EEESX_EEEEENS5_IJNS4_10UnderscoreES10_S10_EEEEENS4_23SM90_TMA_LOAD_MULTICASTENS4_14ComposedLayoutINS4_7SwizzleILi3ELi4ELi3EEENS4_18smem_ptr_flag_bitsILi16EEENSV_INS5_IJNSA_ILi8EEENSA_ILi64EEEEEENS5_IJS1A_SD_EEEEEEEvNS4_8identityES13_S1E_vS1F_EENS_8epilogue10collective6detail29Sm90TmaWarpSpecializedAdapterINS1I_15DefaultEpilogueISK_SL_SL_NS1H_6thread17LinearCombinationISK_Li1EffLNS1M_9ScaleType4KindE0ELNS_15FloatRoundStyleE2ESK_EENS1_15EpilogueDefaultEEEEEvvEEEEvNT_6ParamsE)
        .other          _ZN7cutlass13device_kernelINS_4gemm6kernel13GemmUniversalIN4cute5tupleIJiiiiEEENS1_10collective13CollectiveMmaINS1_34MainloopSm90TmaGmmaWarpSpecializedILi2ENS5_IJNS4_1CILi2EEENSA_ILi4EEENSA_ILi1EEEEEENS1_35KernelTmaWarpSpecializedCooperativeEEENS5_IJNSA_ILi128EEENSA_ILi256EEESH_EEENS_10bfloat16_tENS5_IJlSD_lEEESK_SL_NS4_8TiledMMAINS4_8MMA_AtomIJNS4_4SM904GMMA28MMA_64x256x16_F32BF16BF16_SSILNSP_5MajorE0ELSR_0ELNSP_7ScaleInE1ELSS_1EEEEEENS4_6LayoutINS5_IJSB_SD_SD_EEENS5_IJSD_NSA_ILi0EEESX_EEEEENS5_IJNS4_10UnderscoreES10_S10_EEEEENS4_23SM90_TMA_LOAD_MULTICASTENS4_14ComposedLayoutINS4_7SwizzleILi3ELi4ELi3EEENS4_18smem_ptr_flag_bitsILi16EEENSV_INS5_IJNSA_ILi8EEENSA_ILi64EEEEEENS5_IJS1A_SD_EEEEEEEvNS4_8identityES13_S1E_vS1F_EENS_8epilogue10collective6detail29Sm90TmaWarpSpecializedAdapterINS1I_15DefaultEpilogueISK_SL_SL_NS1H_6thread17LinearCombinationISK_Li1EffLNS1M_9ScaleType4KindE0ELNS_15FloatRoundStyleE2ESK_EENS1_15EpilogueDefaultEEEEEvvEEEEvNT_6ParamsE,@"STO_CUDA_ENTRY STV_DEFAULT"
_ZN7cutlass13device_kernelINS_4gemm6kernel13GemmUniversalIN4cute5tupleIJiiiiEEENS1_10collective13CollectiveMmaINS1_34MainloopSm90TmaGmmaWarpSpecializedILi2ENS5_IJNS4_1CILi2EEENSA_ILi4EEENSA_ILi1EEEEEENS1_35KernelTmaWarpSpecializedCooperativeEEENS5_IJNSA_ILi128EEENSA_ILi256EEESH_EEENS_10bfloat16_tENS5_IJlSD_lEEESK_SL_NS4_8TiledMMAINS4_8MMA_AtomIJNS4_4SM904GMMA28MMA_64x256x16_F32BF16BF16_SSILNSP_5MajorE0ELSR_0ELNSP_7ScaleInE1ELSS_1EEEEEENS4_6LayoutINS5_IJSB_SD_SD_EEENS5_IJSD_NSA_ILi0EEESX_EEEEENS5_IJNS4_10UnderscoreES10_S10_EEEEENS4_23SM90_TMA_LOAD_MULTICASTENS4_14ComposedLayoutINS4_7SwizzleILi3ELi4ELi3EEENS4_18smem_ptr_flag_bitsILi16EEENSV_INS5_IJNSA_ILi8EEENSA_ILi64EEEEEENS5_IJS1A_SD_EEEEEEEvNS4_8identityES13_S1E_vS1F_EENS_8epilogue10collective6detail29Sm90TmaWarpSpecializedAdapterINS1I_15DefaultEpilogueISK_SL_SL_NS1H_6thread17LinearCombinationISK_Li1EffLNS1M_9ScaleType4KindE0ELNS_15FloatRoundStyleE2ESK_EENS1_15EpilogueDefaultEEEEEvvEEEEvNT_6ParamsE:
[----:B------:R-:W0:Y:S01]  /*0000*/  LDC R1, c[0x0][0x28] ;  /* 0x00000a00ff017b82 */ /* 0x000e220000000800 */
[----:B------:R-:W1:Y:S01]  /*0010*/  S2R R18, SR_TID.X ;  /* 0x0000000000127919 */ /* 0x000e620000002100 */
[----:B------:R-:W-:Y:S01]  /*0020*/  ELECT P0, URZ, PT ;  /* 0x00000000003f782f */ /* 0x000fe20003800000 */
[----:B------:R-:W-:Y:S01]  /*0030*/  BSSY B0, `(.L_x_0) ;  /* 0x000000f000007945 */ /* 0x000fe20003800000 */
[--C-:B-1----:R-:W-:Y:S02]  /*0040*/  SHF.R.U32.HI R0, RZ, 0x5, R18.reuse ;  /* 0x00000005ff007819 */ /* 0x102fe40000011612 */
[----:B------:R-:W-:-:S03]  /*0050*/  SHF.R.U32.HI R3, RZ, 0x7, R18 ;  /* 0x00000007ff037819 */ /* 0x000fc60000011612 */
[----:B------:R-:W1:Y:S04]  /*0060*/  SHFL.IDX PT, R2, R0, RZ, 0x1f ;  /* 0x00001fff00027589 */ /* 0x000e6800000e0000 */
[----:B------:R2:W3:Y:S01]  /*0070*/  SHFL.IDX PT, R5, R3, RZ, 0x1f ;  /* 0x00001fff03057589 */ /* 0x0004e200000e0000 */
[----:B-1----:R-:W-:-:S13]  /*0080*/  ISETP.NE.OR P0, PT, R2, RZ, !P0 ;  /* 0x000000ff0200720c */ /* 0x002fda0004705670 */
[----:B0-23--:R-:W-:Y:S05]  /*0090*/  @P0 BRA `(.L_x_1) ;  /* 0x0000000000200947 */ /* 0x00dfea0003800000 */
[----:B------:R-:W-:Y:S02]  /*00a0*/  ULDC.64 UR4, c[0x0][0x198] ;  /* 0x0000660000047ab9 */ /* 0x000fe40000000a00 */
[----:B------:R-:W-:Y:S02]  /*00b0*/  UIADD3 UR6, UP0, UR4, 0xf0, URZ ;  /* 0x000000f004067890 */ /* 0x000fe4000ff1e03f */
[----:B------:R-:W-:Y:S02]  /*00c0*/  UIADD3 UR4, UP1, UR4, 0x1f0, URZ ;  /* 0x000001f004047890 */ /* 0x000fe4000ff3e03f */
[----:B------:R-:W-:Y:S02]  /*00d0*/  UIADD3.X UR7, URZ, UR5, URZ, UP0, !UPT ;  /* 0x000000053f077290 */ /* 0x000fe400087fe43f */
[----:B------:R-:W-:-:S07]  /*00e0*/  UIADD3.X UR5, URZ, UR5, URZ, UP1, !UPT ;  /* 0x000000053f057290 */ /* 0x000fce0008ffe43f */
[----:B------:R0:W-:Y:S02]  /*00f0*/  UTMACCTL.PF [UR6] ;  /* 0x00000000060079b9 */ /* 0x0001e40008040000 */
[----:B------:R0:W-:Y:S02]  /*0100*/  UTMACCTL.PF [UR4] ;  /* 0x00000000040079b9 */ /* 0x0001e40008040000 */
[----:B0-----:R-:W-:Y:S01]  /*0110*/  NOP ;  /* 0x0000000000007918 */ /* 0x001fe20000000000 */
.L_x_1:
[----:B------:R-:W-:Y:S05]  /*0120*/  BSYNC B0 ;  /* 0x0000000000007941 */ /* 0x000fea0003800000 */
.L_x_0:
[----:B------:R-:W0:Y:S02]  /*0130*/  SHFL.IDX PT, R3, R0, RZ, 0x1f ;  /* 0x00001fff00037589 */ /* 0x000e2400000e0000 */
[----:B0-----:R-:W-:-:S13]  /*0140*/  ISETP.NE.AND P0, PT, R3, RZ, PT ;  /* 0x000000ff0300720c */ /* 0x001fda0003f05270 */
[----:B------:R-:W-:Y:S05]  /*0150*/  @P0 BRA `(.L_x_2) ;  /* 0x0000000000480947 */ /* 0x000fea0003800000 */
[----:B------:R-:W0:Y:S01]  /*0160*/  S2UR UR8, SR_CgaCtaId ;  /* 0x00000000000879c3 */ /* 0x000e220000008800 */
[----:B------:R-:W-:Y:S01]  /*0170*/  UMOV UR4, 0x400 ;  /* 0x0000040000047882 */ /* 0x000fe20000000000 */
[----:B------:R-:W-:Y:S01]  /*0180*/  UMOV UR5, 0x1 ;  /* 0x0000000100057882 */ /* 0x000fe20000000000 */
[----:B------:R-:W-:Y:S01]  /*0190*/  UMOV UR6, 0xa ;  /* 0x0000000a00067882 */ /* 0x000fe20000000000 */
[----:B------:R-:W-:Y:S01]  /*01a0*/  ELECT P0, URZ, PT ;  /* 0x00000000003f782f */ /* 0x000fe20003800000 */
[----:B------:R-:W-:-:S04]  /*01b0*/  UIADD3 UR6, -UR6, 0x100000, URZ ;  /* 0x0010000006067890 */ /* 0x000fc8000fffe13f */
[----:B------:R-:W-:Y:S02]  /*01c0*/  USHF.L.U32 UR7, UR6, 0xb, URZ ;  /* 0x0000000b06077899 */ /* 0x000fe4000800063f */
[----:B------:R-:W-:Y:S02]  /*01d0*/  USHF.L.U32 UR6, UR6, 0x1, URZ ;  /* 0x0000000106067899 */ /* 0x000fe4000800063f */
[----:B0-----:R-:W-:Y:S02]  /*01e0*/  ULEA UR8, UR8, UR4, 0x18 ;  /* 0x0000000408087291 */ /* 0x001fe4000f8ec03f */
[----:B------:R-:W-:-:S04]  /*01f0*/  UIADD3 UR4, -UR5, 0x100000, URZ ;  /* 0x0010000005047890 */ /* 0x000fc8000fffe13f */
[----:B------:R-:W-:Y:S02]  /*0200*/  USHF.L.U32 UR5, UR4, 0xb, URZ ;  /* 0x0000000b04057899 */ /* 0x000fe4000800063f */
[----:B------:R-:W-:Y:S01]  /*0210*/  USHF.L.U32 UR4, UR4, 0x1, URZ ;  /* 0x0000000104047899 */ /* 0x000fe2000800063f */
[----:B------:R-:W0:Y:S11]  /*0220*/  FENCE.VIEW.ASYNC.S ;  /* 0x00000000000073c6 */ /* 0x000e360000000000 */
[----:B0-----:R0:W1:Y:S01]  /*0230*/  SYNCS.EXCH.64 URZ, [UR8], UR4 ;  /* 0x00000004083f75b2 */ /* 0x0010620008000100 */
[----:B------:R0:W2:Y:S01]  /*0240*/  SYNCS.EXCH.64 URZ, [UR8+0x10], UR6 ;  /* 0x00001006083f75b2 */ /* 0x0000a20008000100 */
[----:B------:R0:W3:Y:S01]  /*0250*/  SYNCS.EXCH.64 URZ, [UR8+0x8], UR4 ;  /* 0x00000804083f75b2 */ /* 0x0000e20008000100 */
[----:B------:R0:W4:Y:S01]  /*0260*/  SYNCS.EXCH.64 URZ, [UR8+0x18], UR6 ;  /* 0x00001806083f75b2 */ /* 0x0001220008000100 */
[----:B------:R-:W-:Y:S01]  /*0270*/  NOP ;  /* 0x0000000000007918 */ /* 0x000fe20000000000 */
.L_x_2:
[----:B------:R-:W-:Y:S01]  /*0280*/  SHF.R.S32.HI R7, RZ, 0x1f, R18 ;  /* 0x0000001fff077819 */ /* 0x000fe20000011412 */
[----:B------:R-:W5:Y:S01]  /*0290*/  SHFL.IDX PT, R0, R0, RZ, 0x1f ;  /* 0x00001fff00007589 */ /* 0x000f6200000e0000 */
[----:B0-----:R-:W0:Y:S01]  /*02a0*/  S2UR UR8, SR_CTAID.X ;  /* 0x00000000000879c3 */ /* 0x001e220000002500 */
[----:B------:R-:W-:Y:S02]  /*02b0*/  ELECT P0, URZ, PT ;  /* 0x00000000003f782f */ /* 0x000fe40003800000 */
[----:B------:R-:W-:Y:S01]  /*02c0*/  LEA.HI R7, R7, R18, RZ, 0x7 ;  /* 0x0000001207077211 */ /* 0x000fe200078f38ff */
[----:B------:R-:W1:Y:S01]  /*02d0*/  S2R R4, SR_CTAID.Y ;  /* 0x0000000000047919 */ /* 0x000e620000002600 */
[----:B------:R-:W-:Y:S01]  /*02e0*/  SHF.R.S32.HI R8, RZ, 0x1f, R3 ;  /* 0x0000001fff087819 */ /* 0x000fe20000011403 */
[----:B------:R-:W-:Y:S01]  /*02f0*/  ULDC UR4, c[0x0][0x150] ;  /* 0x0000540000047ab9 */ /* 0x000fe20000000800 */
[----:B------:R-:W-:Y:S01]  /*0300*/  LOP3.LUT R7, R7, 0xffffff80, RZ, 0xc0, !PT ;  /* 0xffffff8007077812 */ /* 0x000fe200078ec0ff */
[----:B------:R-:W-:Y:S01]  /*0310*/  NOP ;  /* 0x0000000000007918 */ /* 0x000fe20000000000 */
[----:B------:R-:W-:Y:S01]  /*0320*/  LEA.HI R8, R8, R3, RZ, 0x2 ;  /* 0x0000000308087211 */ /* 0x000fe200078f10ff */
[----:B------:R-:W2:Y:S01]  /*0330*/  LDC R10, c[0x0][0x144] ;  /* 0x00005100ff0a7b82 */ /* 0x000ea20000000800 */
[----:B------:R-:W-:Y:S01]  /*0340*/  NOP ;  /* 0x0000000000007918 */ /* 0x000fe20000000000 */
[----:B------:R-:W-:Y:S01]  /*0350*/  IMAD.IADD R6, R18, 0x1, -R7 ;  /* 0x0000000112067824 */ /* 0x000fe200078e0a07 */
[----:B------:R-:W-:Y:S01]  /*0360*/  LOP3.LUT R8, R8, 0x3ffffffc, RZ, 0xc0, !PT ;  /* 0x3ffffffc08087812 */ /* 0x000fe200078ec0ff */
[----:B------:R-:W-:Y:S01]  /*0370*/  IMAD.MOV.U32 R22, RZ, RZ, 0x1 ;  /* 0x00000001ff167424 */ /* 0x000fe200078e00ff */
[----:B------:R-:W-:-:S02]  /*0380*/  ISETP.NE.AND P3, PT, R5, RZ, PT ;  /* 0x000000ff0500720c */ /* 0x000fc40003f65270 */
[----:B------:R-:W-:Y:S01]  /*0390*/  SHF.R.S32.HI R7, RZ, 0x1f, R6 ;  /* 0x0000001fff077819 */ /* 0x000fe20000011406 */
[----:B------:R-:W-:Y:S01]  /*03a0*/  IMAD.IADD R8, R3, 0x1, -R8 ;  /* 0x0000000103087824 */ /* 0x000fe200078e0a08 */
[----:B------:R-:W3:Y:S02]  /*03b0*/  LDC R13, c[0x0][0x140] ;  /* 0x00005000ff0d7b82 */ /* 0x000ee40000000800 */
[----:B------:R-:W-:Y:S02]  /*03c0*/  LEA.HI R7, R7, R6, RZ, 0x3 ;  /* 0x0000000607077211 */ /* 0x000fe400078f18ff */
[----:B-----5:R-:W-:Y:S02]  /*03d0*/  ISETP.NE.OR P0, PT, R0, RZ, !P0 ;  /* 0x000000ff0000720c */ /* 0x020fe40004705670 */
[--C-:B------:R-:W-:Y:S02]  /*03e0*/  SHF.R.S32.HI R0, RZ, 0x3, R7.reuse ;  /* 0x00000003ff007819 */ /* 0x100fe40000011407 */
[----:B------:R-:W-:-:S02]  /*03f0*/  SHF.R.S32.HI R7, RZ, 0x1f, R7 ;  /* 0x0000001fff077819 */ /* 0x000fc40000011407 */
[----:B0-----:R-:W-:Y:S02]  /*0400*/  I2FP.F32.U32 R9, UR8 ;  /* 0x0000000800097c45 */ /* 0x001fe40008201000 */
[----:B------:R-:W-:-:S03]  /*0410*/  LEA.HI R7, R7, R0, RZ, 0x2 ;  /* 0x0000000007077211 */ /* 0x000fc600078f10ff */
[----:B------:R-:W-:Y:S01]  /*0420*/  FMUL R9, R9, UR4 ;  /* 0x0000000409097c20 */ /* 0x000fe20008400000 */
[----:B------:R-:W-:Y:S01]  /*0430*/  LOP3.LUT R7, R7, 0xfffffffc, RZ, 0xc0, !PT ;  /* 0xfffffffc07077812 */ /* 0x000fe200078ec0ff */
[----:B------:R-:W-:Y:S01]  /*0440*/  VOTEU.ALL UP0, P0 ;  /* 0x00000000003f7886 */ /* 0x000fe20000000000 */
[----:B-1----:R-:W-:Y:S01]  /*0450*/  I2FP.F32.U32 R3, R4 ;  /* 0x0000000400037245 */ /* 0x002fe20000201000 */
[----:B------:R-:W-:Y:S01]  /*0460*/  ULDC UR4, c[0x0][0x154] ;  /* 0x0000550000047ab9 */ /* 0x000fe20000000800 */
[----:B------:R-:W-:Y:S01]  /*0470*/  VOTEU.ALL UP1, P0 ;  /* 0x00000000003f7886 */ /* 0x000fe20000020000 */
[----:B------:R-:W0:Y:S01]  /*0480*/  F2I.U32.TRUNC.NTZ R9, R9 ;  /* 0x0000000900097305 */ /* 0x000e22000020f000 */
[----:B------:R-:W-:Y:S01]  /*0490*/  IMAD.IADD R7, R0, 0x1, -R7 ;  /* 0x0000000100077824 */ /* 0x000fe200078e0a07 */
[----:B------:R-:W1:Y:S01]  /*04a0*/  @!UP0 S2UR UR7, SR_CgaCtaId ;  /* 0x00000000000789c3 */ /* 0x000e620000008800 */
[----:B------:R-:W-:Y:S01]  /*04b0*/  FMUL R12, R3, UR4 ;  /* 0x00000004030c7c20 */ /* 0x000fe20008400000 */
[----:B------:R-:W-:Y:S01]  /*04c0*/  UMOV UR4, 0x20 ;  /* 0x0000002000047882 */ /* 0x000fe20000000000 */
[----:B------:R-:W-:Y:S01]  /*04d0*/  IMAD R8, R8, 0x4, R7 ;  /* 0x0000000408087824 */ /* 0x000fe200078e0207 */
[----:B------:R-:W-:Y:S01]  /*04e0*/  @!UP0 UMOV UR6, 0x400 ;  /* 0x0000040000068882 */ /* 0x000fe20000000000 */
[----:B------:R-:W-:-:S04]  /*04f0*/  @!UP0 UIADD3 UR4, -UR4, 0x100000, URZ ;  /* 0x0010000004048890 */ /* 0x000fc8000fffe13f */
[----:B------:R-:W-:Y:S02]  /*0500*/  @!UP0 USHF.L.U32 UR5, UR4, 0xb, URZ ;  /* 0x0000000b04058899 */ /* 0x000fe4000800063f */
[----:B------:R-:W-:Y:S01]  /*0510*/  @!UP0 USHF.L.U32 UR4, UR4, 0x1, URZ ;  /* 0x0000000104048899 */ /* 0x000fe2000800063f */
[----:B---3--:R-:W-:Y:S01]  /*0520*/  ISETP.EQ.U32.AND P2, PT, R13, 0x1, PT ;  /* 0x000000010d00780c */ /* 0x008fe20003f42070 */
[----:B------:R-:W3:Y:S01]  /*0530*/  F2I.U32.TRUNC.NTZ R12, R12 ;  /* 0x0000000c000c7305 */ /* 0x000ee2000020f000 */
[----:B------:R-:W-:Y:S01]  /*0540*/  LEA.HI R0, R8, R8, RZ, 0x1 ;  /* 0x0000000808007211 */ /* 0x000fe200078f08ff */
[----:B------:R-:W5:Y:S03]  /*0550*/  LDC R7, c[0x0][0x148] ;  /* 0x00005200ff077b82 */ /* 0x000f660000000800 */
[----:B------:R-:W-:Y:S01]  /*0560*/  LOP3.LUT R11, R0, 0xfffffffe, RZ, 0xc0, !PT ;  /* 0xfffffffe000b7812 */ /* 0x000fe200078ec0ff */
[----:B0-----:R-:W-:Y:S01]  /*0570*/  IMAD.MOV R15, RZ, RZ, -R9 ;  /* 0x000000ffff0f7224 */ /* 0x001fe200078e0a09 */
[----:B------:R-:W-:-:S03]  /*0580*/  SHF.R.S32.HI R9, RZ, 0x1f, R2 ;  /* 0x0000001fff097819 */ /* 0x000fc60000011402 */
[----:B--2---:R-:W-:Y:S01]  /*0590*/  IMAD R3, R10, R15, UR8 ;  /* 0x000000080a037e24 */ /* 0x004fe2000f8e020f */
[----:B------:R-:W-:Y:S01]  /*05a0*/  LEA.HI R9, R9, R2, RZ, 0x2 ;  /* 0x0000000209097211 */ /* 0x000fe200078f10ff */
[C---:B------:R-:W-:Y:S02]  /*05b0*/  IMAD.IADD R0, R8.reuse, 0x1, -R11 ;  /* 0x0000000108007824 */ /* 0x040fe400078e0a0b */
[----:B------:R-:W-:Y:S01]  /*05c0*/  IMAD.SHL.U32 R11, R8, 0x4, RZ ;  /* 0x00000004080b7824 */ /* 0x000fe200078e00ff */
[----:B------:R-:W-:Y:S01]  /*05d0*/  LOP3.LUT R9, R9, 0xfffffffc, RZ, 0xc0, !PT ;  /* 0xfffffffc09097812 */ /* 0x000fe200078ec0ff */
[----:B---3--:R-:W-:Y:S01]  /*05e0*/  IMAD.MOV R20, RZ, RZ, -R12 ;  /* 0x000000ffff147224 */ /* 0x008fe200078e0a0c */
[----:B------:R-:W-:Y:S01]  /*05f0*/  ISETP.NE.AND P4, PT, R0, R3, PT ;  /* 0x000000030000720c */ /* 0x000fe20003f85270 */
[----:B-1----:R-:W-:Y:S01]  /*0600*/  @!UP0 ULEA UR6, UR7, UR6, 0x18 ;  /* 0x0000000607068291 */ /* 0x002fe2000f8ec03f */
[----:B------:R-:W-:Y:S01]  /*0610*/  LOP3.LUT R152, R8, 0xc, R11, 0x78, !PT ;  /* 0x0000000c08987812 */ /* 0x000fe200078e780b */
[----:B------:R-:W-:Y:S01]  /*0620*/  IMAD.IADD R0, R2, 0x1, -R9 ;  /* 0x0000000102007824 */ /* 0x000fe200078e0a09 */
[----:B------:R-:W-:Y:S01]  /*0630*/  VOTEU.ALL UP0, P0 ;  /* 0x00000000003f7886 */ /* 0x000fe20000000000 */
[----:B------:R-:W-:Y:S01]  /*0640*/  LOP3.LUT P0, RZ, R6, 0x7, RZ, 0xc0, !PT ;  /* 0x0000000706ff7812 */ /* 0x000fe2000780c0ff */
[----:B------:R-:W-:-:S02]  /*0650*/  VIADD R6, R5, 0xffffffff ;  /* 0xffffffff05067836 */ /* 0x000fc40000000000 */
[----:B------:R-:W-:Y:S01]  /*0660*/  ISETP.NE.AND P1, PT, R0, 0x3, PT ;  /* 0x000000030000780c */ /* 0x000fe20003f25270 */
[----:B-----5:R-:W-:Y:S01]  /*0670*/  IMAD R9, R7, R20, R4 ;  /* 0x0000001407097224 */ /* 0x020fe200078e0204 */
[----:B------:R-:W-:Y:S02]  /*0680*/  ISETP.LT.U32.AND P0, PT, R152, 0x8, !P0 ;  /* 0x000000089800780c */ /* 0x000fe40004701070 */
[----:B------:R-:W-:Y:S01]  /*0690*/  ISETP.EQ.OR P1, PT, R0, RZ, !P1 ;  /* 0x000000ff0000720c */ /* 0x000fe20004f22670 */
[----:B------:R-:W0:Y:S02]  /*06a0*/  FENCE.VIEW.ASYNC.S ;  /* 0x00000000000073c6 */ /* 0x000e240000000000 */
[----:B0-----:R0:W1:Y:S01]  /*06b0*/  @!UP0 SYNCS.EXCH.64 URZ, [UR6+0x30], UR4 ;  /* 0x00003004063f85b2 */ /* 0x0010620008000100 */
[----:B------:R-:W-:Y:S02]  /*06c0*/  @P4 LEA.HI R2, R152, R152, RZ, 0x1 ;  /* 0x0000009898024211 */ /* 0x000fe400078f08ff */
[----:B------:R-:W-:-:S02]  /*06d0*/  ISETP.EQ.AND P1, PT, R5, RZ, P1 ;  /* 0x000000ff0500720c */ /* 0x000fc40000f22270 */
[----:B------:R-:W-:Y:S02]  /*06e0*/  @P4 SHF.R.S32.HI R2, RZ, 0x1, R2 ;  /* 0x00000001ff024819 */ /* 0x000fe40000011402 */
[----:B------:R-:W-:Y:S02]  /*06f0*/  ISETP.GE.U32.AND P6, PT, R6, 0x2, PT ;  /* 0x000000020600780c */ /* 0x000fe40003fc6070 */
[----:B------:R-:W-:Y:S02]  /*0700*/  @P4 ISETP.NE.AND P5, PT, R2, R9, PT ;  /* 0x000000090200420c */ /* 0x000fe40003fa5270 */
[----:B------:R-:W-:Y:S02]  /*0710*/  SEL R9, RZ, 0x1, !P0 ;  /* 0x00000001ff097807 */ /* 0x000fe40004000000 */
[----:B------:R-:W-:Y:S02]  /*0720*/  @P4 SEL R22, RZ, 0x1, P5 ;  /* 0x00000001ff164807 */ /* 0x000fe40002800000 */
[----:B------:R-:W-:Y:S01]  /*0730*/  SEL R19, RZ, 0x1, !P1 ;  /* 0x00000001ff137807 */ /* 0x000fe20004800000 */
[----:B------:R0:W2:Y:S01]  /*0740*/  @!UP1 SYNCS.EXCH.64 URZ, [UR6+0x38], UR4 ;  /* 0x00003804063f95b2 */ /* 0x0000a20008000100 */
[----:B------:R-:W-:Y:S01]  /*0750*/  LOP3.LUT R22, R22, R9, RZ, 0xc0, !PT ;  /* 0x0000000916167212 */ /* 0x000fe200078ec0ff */
[----:B------:R-:W-:Y:S01]  /*0760*/  NOP ;  /* 0x0000000000007918 */ /* 0x000fe20000000000 */
[----:B------:R-:W-:Y:S01]  /*0770*/  SEL R19, R19, 0x2, P6 ;  /* 0x0000000213137807 */ /* 0x000fe20003000000 */
[----:B------:R-:W-:Y:S06]  /*0780*/  @!P2 BRA `(.L_x_3) ;  /* 0x000000000008a947 */ /* 0x000fec0003800000 */
[----:B-12-4-:R-:W-:Y:S01]  /*0790*/  UCGABAR_ARV ;  /* 0x00000000000079c7 */ /* 0x016fe20008000000 */
[----:B------:R-:W-:Y:S05]  /*07a0*/  BRA `(.L_x_4) ;  /* 0x0000000000047947 */ /* 0x000fea0003800000 */
.L_x_3:
[----:B-12-4-:R-:W-:Y:S01]  /*07b0*/  NOP ;  /* 0x0000000000007918 */ /* 0x016fe20000000000 */
.L_x_4:
[----:B------:R-:W1:Y:S01]  /*07c0*/  LDC R2, c[0x0][0x65c] ;  /* 0x00019700ff027b82 */ /* 0x000e620000000800 */
[----:B------:R-:W-:Y:S02]  /*07d0*/  IMAD.U32 R8, RZ, RZ, UR8 ;  /* 0x00000008ff087e24 */ /* 0x000fe4000f8e00ff */
[----:B------:R-:W-:Y:S01]  /*07e0*/  IMAD.MOV.U32 R9, RZ, RZ, RZ ;  /* 0x000000ffff097224 */ /* 0x000fe200078e00ff */
[----:B-1----:R-:W-:-:S04]  /*07f0*/  ISETP.NE.AND P1, PT, R2, 0x1, PT ;  /* 0x000000010200780c */ /* 0x002fc80003f25270 */
[----:B------:R-:W-:-:S09]  /*0800*/  P2R R5, PR, RZ, 0x2 ;  /* 0x00000002ff057803 */ /* 0x000fd20000000000 */
[----:B------:R-:W1:Y:S01]  /*0810*/  @P1 LDC R17, c[0x0][0x10] ;  /* 0x00000400ff111b82 */ /* 0x000e620000000800 */
[----:B------:R-:W-:Y:S02]  /*0820*/  @P1 IMAD.MOV.U32 R5, RZ, RZ, RZ ;  /* 0x000000ffff051224 */ /* 0x000fe400078e00ff */
[----:B------:R-:W-:-:S05]  /*0830*/  @P1 IMAD.MOV.U32 R13, RZ, RZ, RZ ;  /* 0x000000ffff0d1224 */ /* 0x000fca00078e00ff */
[----:B------:R-:W2:Y:S01]  /*0840*/  @!P1 LDC R11, c[0x0][0xc] ;  /* 0x00000300ff0b9b82 */ /* 0x000ea20000000800 */
[----:B-1----:R-:W-:-:S04]  /*0850*/  @P1 IMAD.WIDE.U32 R16, R17, UR8, R4 ;  /* 0x0000000811101c25 */ /* 0x002fc8000f8e0004 */
[----:B------:R-:W-:Y:S02]  /*0860*/  @P1 IMAD.IADD R17, R17, 0x1, R13 ;  /* 0x0000000111111824 */ /* 0x000fe400078e020d */
[----:B--2---:R-:W-:-:S04]  /*0870*/  @!P1 IMAD.WIDE.U32 R8, R4, R11, R8 ;  /* 0x0000000b04089225 */ /* 0x004fc800078e0008 */
[----:B------:R-:W-:Y:S02]  /*0880*/  @!P1 IMAD.MOV.U32 R16, RZ, RZ, R8 ;  /* 0x000000ffff109224 */ /* 0x000fe400078e0008 */
[----:B------:R-:W-:Y:S01]  /*0890*/  @!P1 IMAD.MOV.U32 R17, RZ, RZ, R9 ;  /* 0x000000ffff119224 */ /* 0x000fe200078e0009 */
[----:B------:R-:W-:Y:S06]  /*08a0*/  @!P2 BRA `(.L_x_5) ;  /* 0x00000000000ca947 */ /* 0x000fec0003800000 */
[----:B------:R-:W-:Y:S01]  /*08b0*/  UCGABAR_WAIT ;  /* 0x0000000000007dc7 */ /* 0x000fe20008000000 */
[----:B------:R-:W-:Y:S01]  /*08c0*/  CCTL.IVALL ;  /* 0x00000000ff00798f */ /* 0x000fe20002000000 */
[----:B------:R-:W-:Y:S05]  /*08d0*/  BRA `(.L_x_6) ;  /* 0x0000000000047947 */ /* 0x000fea0003800000 */
.L_x_5:
[----:B------:R-:W-:Y:S06]  /*08e0*/  BAR.SYNC.DEFER_BLOCKING 0x0 ;  /* 0x0000000000007b1d */ /* 0x000fec0000010000 */
.L_x_6:
[----:B------:R-:W-:Y:S05]  /*08f0*/  @!P3 BRA `(.L_x_7) ;  /* 0x0000009c0064b947 */ /* 0x000fea0003800000 */
[----:B------:R-:W-:-:S13]  /*0900*/  ISETP.GT.U32.AND P0, PT, R6, 0x1, PT ;  /* 0x000000010600780c */ /* 0x000fda0003f04070 */
[----:B0-----:R-:W-:Y:S05]  /*0910*/  @P0 EXIT ;  /* 0x000000000000094d */ /* 0x001fea0003800000 */
[----:B------:R-:W-:Y:S01]  /*0920*/  ULDC.64 UR4, c[0x0][0x650] ;  /* 0x0001940000047ab9 */ /* 0x000fe20000000a00 */
[----:B------:R-:W-:Y:S01]  /*0930*/  PRMT R0, RZ, 0x7610, R0 ;  /* 0x00007610ff007816 */ /* 0x000fe20000000000 */
[----:B------:R-:W-:Y:S01]  /*0940*/  IMAD.MOV.U32 R154, RZ, RZ, -0x1 ;  /* 0xffffffffff9a7424 */ /* 0x000fe200078e00ff */
[----:B------:R-:W-:Y:S01]  /*0950*/  ISETP.GE.U32.AND P0, PT, R16, UR4, PT ;  /* 0x0000000410007c0c */ /* 0x000fe2000bf06070 */
[----:B------:R-:W-:Y:S02]  /*0960*/  IMAD.MOV.U32 R153, RZ, RZ, -0x1 ;  /* 0xffffffffff997424 */ /* 0x000fe400078e00ff */
[----:B------:R-:W-:Y:S01]  /*0970*/  IMAD.MOV.U32 R23, RZ, RZ, -0x1 ;  /* 0xffffffffff177424 */ /* 0x000fe200078e00ff */
[----:B------:R-:W-:-:S13]  /*0980*/  ISETP.GE.U32.AND.EX P0, PT, R17, UR5, PT, P0 ;  /* 0x0000000511007c0c */ /* 0x000fda000bf06100 */
[----:B------:R-:W-:Y:S05]  /*0990*/  @P0 BRA `(.L_x_8) ;  /* 0x00000004002c0947 */ /* 0x000fea0003800000 */
[----:B------:R-:W0:Y:S01]  /*09a0*/  LDC.64 R24, c[0x0][0x628] ;  /* 0x00018a00ff187b82 */ /* 0x000e220000000a00 */
[----:B------:R-:W-:Y:S02]  /*09b0*/  IMAD.MOV.U32 R8, RZ, RZ, R16 ;  /* 0x000000ffff087224 */ /* 0x000fe400078e0010 */
[----:B------:R-:W-:-:S05]  /*09c0*/  IMAD.MOV.U32 R9, RZ, RZ, R17 ;  /* 0x000000ffff097224 */ /* 0x000fca00078e0011 */
[----:B------:R-:W1:Y:S08]  /*09d0*/  LDC R0, c[0x0][0x630] ;  /* 0x00018c00ff007b82 */ /* 0x000e700000000800 */
[----:B------:R-:W2:Y:S01]  /*09e0*/  LDC.64 R26, c[0x0][0x620] ;  /* 0x00018800ff1a7b82 */ /* 0x000ea20000000a00 */
[----:B0-----:R-:W-:-:S04]  /*09f0*/  ISETP.NE.U32.AND P0, PT, R24, RZ, PT ;  /* 0x000000ff1800720c */ /* 0x001fc80003f05070 */
[----:B------:R-:W-:-:S13]  /*0a00*/  ISETP.NE.AND.EX P0, PT, R25, RZ, PT, P0 ;  /* 0x000000ff1900720c */ /* 0x000fda0003f05300 */
[----:B-12---:R-:W-:Y:S05]  /*0a10*/  @!P0 BRA `(.L_x_9) ;  /* 0x0000000000288947 */ /* 0x006fea0003800000 */
[----:B------:R-:W0:Y:S02]  /*0a20*/  LDC R13, c[0x0][0x634] ;  /* 0x00018d00ff0d7b82 */ /* 0x000e240000000800 */
[----:B0-----:R-:W-:-:S05]  /*0a30*/  IADD3 R13, P0, R16, R13, RZ ;  /* 0x0000000d100d7210 */ /* 0x001fca0007f1e0ff */
[----:B------:R-:W-:-:S04]  /*0a40*/  IMAD.X R15, RZ, RZ, R17, P0 ;  /* 0x000000ffff0f7224 */ /* 0x000fc800000e0611 */
[----:B------:R-:W-:-:S04]  /*0a50*/  IMAD.WIDE.U32 R8, R15, R24, RZ ;  /* 0x000000180f087225 */ /* 0x000fc800078e00ff */
[----:B------:R-:W-:-:S04]  /*0a60*/  IMAD.WIDE.U32 R10, P0, R13, R25, R8 ;  /* 0x000000190d0a7225 */ /* 0x000fc80007800008 */
[----:B------:R-:W-:-:S04]  /*0a70*/  IMAD.WIDE.U32 R8, R13, R24, RZ ;  /* 0x000000180d087225 */ /* 0x000fc800078e00ff */
[----:B------:R-:W-:Y:S01]  /*0a80*/  IMAD.X R13, RZ, RZ, RZ, P0 ;  /* 0x000000ffff0d7224 */ /* 0x000fe200000e06ff */
[----:B------:R-:W-:Y:S01]  /*0a90*/  IADD3 RZ, P0, R9, R10, RZ ;  /* 0x0000000a09ff7210 */ /* 0x000fe20007f1e0ff */
[----:B------:R-:W-:-:S04]  /*0aa0*/  IMAD.MOV.U32 R12, RZ, RZ, R11 ;  /* 0x000000ffff0c7224 */ /* 0x000fc800078e000b */
[----:B------:R-:W-:-:S08]  /*0ab0*/  IMAD.WIDE.U32.X R8, R15, R25, R12, P0 ;  /* 0x000000190f087225 */ /* 0x000fd000000e040c */
.L_x_9:
[----:B------:R-:W0:Y:S01]  /*0ac0*/  LDC.64 R24, c[0x0][0x640] ;  /* 0x00019000ff187b82 */ /* 0x000e220000000a00 */
[--C-:B------:R-:W-:Y:S01]  /*0ad0*/  SHF.R.U64 R28, R8, R0, R9.reuse ;  /* 0x00000000081c7219 */ /* 0x100fe20000001209 */
[----:B------:R-:W-:Y:S01]  /*0ae0*/  IMAD R30, R7, R20, R4 ;  /* 0x00000014071e7224 */ /* 0x000fe200078e0204 */
[----:B------:R-:W-:Y:S01]  /*0af0*/  SHF.R.U32.HI R0, RZ, R0, R9 ;  /* 0x00000000ff007219 */ /* 0x000fe20000011609 */
[----:B------:R-:W-:Y:S01]  /*0b00*/  IMAD.MOV.U32 R21, RZ, RZ, 0x1 ;  /* 0x00000001ff157424 */ /* 0x000fe200078e00ff */
[----:B------:R-:W-:-:S03]  /*0b10*/  IADD3 R5, P0, RZ, -R28, RZ ;  /* 0x8000001cff057210 */ /* 0x000fc60007f1e0ff */
[----:B------:R-:W1:Y:S02]  /*0b20*/  LDC R6, c[0x0][0x618] ;  /* 0x00018600ff067b82 */ /* 0x000e640000000800 */
[----:B------:R-:W-:-:S04]  /*0b30*/  IMAD.X R9, RZ, RZ, ~R0, P0 ;  /* 0x000000ffff097224 */ /* 0x000fc800000e0e00 */
[-C--:B------:R-:W-:Y:S02]  /*0b40*/  IMAD R0, R9, R26.reuse, RZ ;  /* 0x0000001a09007224 */ /* 0x080fe400078e02ff */
[----:B------:R-:W2:Y:S01]  /*0b50*/  LDC R11, c[0x0][0x608] ;  /* 0x00018200ff0b7b82 */ /* 0x000ea20000000800 */
[----:B------:R-:W-:-:S04]  /*0b60*/  IMAD.WIDE.U32 R8, R5, R26, R16 ;  /* 0x0000001a05087225 */ /* 0x000fc800078e0010 */
[----:B------:R-:W-:-:S03]  /*0b70*/  IMAD R5, R5, R27, R0 ;  /* 0x0000001b05057224 */ /* 0x000fc600078e0200 */
[----:B------:R-:W3:Y:S01]  /*0b80*/  LDC R12, c[0x0][0x658] ;  /* 0x00019600ff0c7b82 */ /* 0x000ee20000000800 */
[----:B0-----:R-:W-:Y:S01]  /*0b90*/  ISETP.NE.U32.AND P0, PT, R24, RZ, PT ;  /* 0x000000ff1800720c */ /* 0x001fe20003f05070 */
[----:B------:R-:W-:Y:S02]  /*0ba0*/  IMAD.IADD R5, R9, 0x1, R5 ;  /* 0x0000000109057824 */ /* 0x000fe400078e0205 */
[----:B------:R-:W-:Y:S01]  /*0bb0*/  IMAD.MOV.U32 R9, RZ, RZ, -0x1 ;  /* 0xffffffffff097424 */ /* 0x000fe200078e00ff */
[----:B------:R-:W-:-:S03]  /*0bc0*/  ISETP.NE.AND.EX P0, PT, R25, RZ, PT, P0 ;  /* 0x000000ff1900720c */ /* 0x000fc60003f05300 */
[----:B------:R-:W0:Y:S01]  /*0bd0*/  LDC R15, c[0x0][0x600] ;  /* 0x00018000ff0f7b82 */ /* 0x000e220000000800 */
[-CC-:B-1----:R-:W-:Y:S02]  /*0be0*/  SHF.R.U64 R13, R8, R6.reuse, R5.reuse ;  /* 0x00000006080d7219 */ /* 0x182fe40000001205 */
[----:B------:R-:W-:-:S05]  /*0bf0*/  SHF.R.U32.HI R0, RZ, R6, R5 ;  /* 0x00000006ff007219 */ /* 0x000fca0000011605 */
[----:B------:R-:W1:Y:S01]  /*0c00*/  LDC R14, c[0x0][0x648] ;  /* 0x00019200ff0e7b82 */ /* 0x000e620000000800 */
[-CC-:B--2---:R-:W-:Y:S02]  /*0c10*/  SHF.R.U64 R27, R13, R11.reuse, R0.reuse ;  /* 0x0000000b0d1b7219 */ /* 0x184fe40000001200 */
[----:B------:R-:W-:-:S05]  /*0c20*/  SHF.R.U32.HI R5, RZ, R11, R0 ;  /* 0x0000000bff057219 */ /* 0x000fca0000011600 */
[----:B------:R-:W2:Y:S01]  /*0c30*/  LDC R26, c[0x0][0x638] ;  /* 0x00018e00ff1a7b82 */ /* 0x000ea20000000800 */
[-CC-:B---3--:R-:W-:Y:S02]  /*0c40*/  SHF.R.U64 R20, R27, R12.reuse, R5.reuse ;  /* 0x0000000c1b147219 */ /* 0x188fe40000001205 */
[-C--:B------:R-:W-:Y:S02]  /*0c50*/  SHF.L.U32 R0, R9, R12.reuse, RZ ;  /* 0x0000000c09007219 */ /* 0x080fe400000006ff */
[----:B------:R-:W-:Y:S01]  /*0c60*/  SHF.R.U32.HI R5, RZ, R12, R5 ;  /* 0x0000000cff057219 */ /* 0x000fe20000011605 */
[----:B------:R-:W-:Y:S01]  /*0c70*/  IMAD.MOV.U32 R4, RZ, RZ, R20 ;  /* 0x000000ffff047224 */ /* 0x000fe200078e0014 */
[----:B------:R-:W-:Y:S01]  /*0c80*/  LOP3.LUT R10, RZ, R0, RZ, 0x33, !PT ;  /* 0x00000000ff0a7212 */ /* 0x000fe200078e33ff */
[----:B------:R-:W3:Y:S01]  /*0c90*/  LDC R23, c[0x0][0x610] ;  /* 0x00018400ff177b82 */ /* 0x000ee20000000800 */
[----:B------:R-:W-:Y:S05]  /*0ca0*/  @!P0 BRA `(.L_x_10) ;  /* 0x0000000000288947 */ /* 0x000fea0003800000 */
[----:B------:R-:W4:Y:S02]  /*0cb0*/  LDC R9, c[0x0][0x64c] ;  /* 0x00019300ff097b82 */ /* 0x000f240000000800 */
[----:B----4-:R-:W-:-:S05]  /*0cc0*/  IADD3 R9, P0, R20, R9, RZ ;  /* 0x0000000914097210 */ /* 0x010fca0007f1e0ff */
        /* <DEDUP_REMOVED lines=8> */
.L_x_10:
[----:B-1----:R-:W-:Y:S01]  /*0d50*/  SHF.R.U64 R4, R4, R14, R5 ;  /* 0x0000000e04047219 */ /* 0x002fe20000001205 */
[----:B0-----:R-:W-:Y:S01]  /*0d60*/  VIADD R6, R15, 0xffffffff ;  /* 0xffffffff0f067836 */ /* 0x001fe20000000000 */
[----:B------:R-:W-:Y:S02]  /*0d70*/  SHF.L.U32 R0, R21, R12, RZ ;  /* 0x0000000c15007219 */ /* 0x000fe400000006ff */
[----:B------:R-:W-:Y:S01]  /*0d80*/  LOP3.LUT R5, R27, R10, RZ, 0xc0, !PT ;  /* 0x0000000a1b057212 */ /* 0x000fe200078ec0ff */
[----:B------:R-:W-:Y:S01]  /*0d90*/  IMAD.MOV R7, RZ, RZ, -R4 ;  /* 0x000000ffff077224 */ /* 0x000fe200078e0a04 */
[----:B------:R-:W-:Y:S02]  /*0da0*/  SEL R3, R3, R30, !P1 ;  /* 0x0000001e03037207 */ /* 0x000fe40004800000 */
[----:B------:R-:W-:Y:S01]  /*0db0*/  LOP3.LUT R6, R13, R6, RZ, 0xc0, !PT ;  /* 0x000000060d067212 */ /* 0x000fe200078ec0ff */
[----:B------:R-:W-:Y:S02]  /*0dc0*/  IMAD R4, R0, R4, R5 ;  /* 0x0000000400047224 */ /* 0x000fe400078e0205 */
[----:B--2---:R-:W-:-:S02]  /*0dd0*/  IMAD R0, R7, R26, R20 ;  /* 0x0000001a07007224 */ /* 0x004fc400078e0214 */
[----:B---3--:R-:W-:Y:S02]  /*0de0*/  IMAD R3, R4, R23, R3 ;  /* 0x0000001704037224 */ /* 0x008fe400078e0203 */
[----:B------:R-:W-:Y:S02]  /*0df0*/  IMAD R154, R0, R15, R6 ;  /* 0x0000000f009a7224 */ /* 0x000fe400078e0206 */
[----:B------:R-:W-:Y:S02]  /*0e00*/  IMAD.MOV.U32 R4, RZ, RZ, 0x1 ;  /* 0x00000001ff047424 */ /* 0x000fe400078e00ff */
[----:B------:R-:W-:Y:S01]  /*0e10*/  IMAD.MOV.U32 R23, RZ, RZ, R28 ;  /* 0x000000ffff177224 */ /* 0x000fe200078e001c */
[----:B------:R-:W-:Y:S02]  /*0e20*/  SEL R153, R154, R3, !P1 ;  /* 0x000000039a997207 */ /* 0x000fe40004800000 */
[----:B------:R-:W-:Y:S02]  /*0e30*/  PRMT R0, R4, 0x7610, R0 ;  /* 0x0000761004007816 */ /* 0x000fe40000000000 */
[----:B------:R-:W-:-:S07]  /*0e40*/  SEL R154, R3, R154, !P1 ;  /* 0x0000009a039a7207 */ /* 0x000fce0004800000 */
.L_x_8:
[----:B------:R-:W-:-:S08]  /*0e50*/  NOP ;  /* 0x0000000000007918 */ /* 0x000fd00000000000 */
[----:B------:R-:W0:Y:S02]  /*0e60*/  USETMAXREG.TRY_ALLOC.CTAPOOL UP0, 0xe8 ;  /* 0x000000e8000079c8 */ /* 0x000e240008000600 */
[----:B0-----:R-:W-:-:S13]  /*0e70*/  PLOP3.LUT P0, PT, PT, PT, UP0, 0x80, 0x0 ;  /* 0x000000000000781c */ /* 0x001fda0003f0f008 */
[----:B------:R-:W-:Y:S05]  /*0e80*/  @!P0 BRA `(.L_x_8) ;  /* 0xfffffffc00f08947 */ /* 0x000fea000383ffff */
[----:B------:R-:W-:Y:S01]  /*0e90*/  ULDC.64 UR4, c[0x0][0x598] ;  /* 0x0001660000047ab9 */ /* 0x000fe20000000a00 */
[----:B------:R-:W-:Y:S01]  /*0ea0*/  ULDC.64 UR36, c[0x0][0x208] ;  /* 0x0000820000247ab9 */ /* 0x000fe20000000a00 */
[----:B------:R-:W-:-:S04]  /*0eb0*/  ISETP.NE.U32.AND P0, PT, RZ, UR4, PT ;  /* 0x00000004ff007c0c */ /* 0x000fc8000bf05070 */
[----:B------:R-:W-:-:S13]  /*0ec0*/  ISETP.NE.AND.EX P0, PT, RZ, UR5, PT, P0 ;  /* 0x00000005ff007c0c */ /* 0x000fda000bf05300 */
[----:B------:R-:W-:Y:S05]  /*0ed0*/  @!P0 BRA `(.L_x_11) ;  /* 0x00000000001c8947 */ /* 0x000fea0003800000 */
[----:B------:R-:W0:Y:S02]  /*0ee0*/  LDC.64 R4, c[0x0][0x598] ;  /* 0x00016600ff047b82 */ /* 0x000e240000000a00 */
[----:B0-----:R-:W2:Y:S02]  /*0ef0*/  LDG.E.64 R4, desc[UR36][R4.64] ;  /* 0x0000002404047981 */ /* 0x001ea4000c1e1b00 */
[----:B--2---:R-:W-:-:S04]  /*0f00*/  ISETP.NE.U32.AND P0, PT, R4, RZ, PT ;  /* 0x000000ff0400720c */ /* 0x004fc80003f05070 */
[----:B------:R-:W-:-:S13]  /*0f10*/  ISETP.NE.AND.EX P0, PT, R5, RZ, PT, P0 ;  /* 0x000000ff0500720c */ /* 0x000fda0003f05300 */
[----:B------:R-:W-:Y:S05]  /*0f20*/  @!P0 BRA `(.L_x_11) ;  /* 0x0000000000088947 */ /* 0x000fea0003800000 */
[----:B------:R0:W5:Y:S01]  /*0f30*/  LD.E R155, desc[UR36][R4.64] ;  /* 0x00000024049b7980 */ /* 0x000162000c101900 */
[----:B------:R-:W-:Y:S05]  /*0f40*/  BRA `(.L_x_12) ;  /* 0x0000000000247947 */ /* 0x000fea0003800000 */
.L_x_11:
[----:B------:R-:W-:Y:S02]  /*0f50*/  ULDC.64 UR4, c[0x0][0x588] ;  /* 0x0001620000047ab9 */ /* 0x000fe40000000a00 */
[----:B------:R-:W-:-:S04]  /*0f60*/  ISETP.NE.U32.AND P0, PT, RZ, UR4, PT ;  /* 0x00000004ff007c0c */ /* 0x000fc8000bf05070 */
[----:B------:R-:W-:-:S13]  /*0f70*/  ISETP.NE.AND.EX P0, PT, RZ, UR5, PT, P0 ;  /* 0x00000005ff007c0c */ /* 0x000fda000bf05300 */
[----:B------:R-:W-:Y:S05]  /*0f80*/  @!P0 BRA `(.L_x_13) ;  /* 0x00000000000c8947 */ /* 0x000fea0003800000 */
[----:B------:R-:W0:Y:S02]  /*0f90*/  LDC.64 R4, c[0x0][0x588] ;  /* 0x00016200ff047b82 */ /* 0x000e240000000a00 */
[----:B0-----:R1:W5:Y:S01]  /*0fa0*/  LDG.E R155, desc[UR36][R4.64] ;  /* 0x00000024049b7981 */ /* 0x001362000c1e1900 */
[----:B------:R-:W-:Y:S05]  /*0fb0*/  BRA `(.L_x_12) ;  /* 0x0000000000087947 */ /* 0x000fea0003800000 */
.L_x_13:
[----:B------:R-:W-:Y:S02]  /*0fc0*/  ULDC UR4, c[0x0][0x580] ;  /* 0x0001600000047ab9 */ /* 0x000fe40000000800 */
[----:B------:R-:W-:-:S07]  /*0fd0*/  IMAD.U32 R155, RZ, RZ, UR4 ;  /* 0x00000004ff9b7e24 */ /* 0x000fce000f8e00ff */
.L_x_12:
[----:B------:R-:W-:Y:S02]  /*0fe0*/  ULDC.64 UR4, c[0x0][0x5a0] ;  /* 0x0001680000047ab9 */ /* 0x000fe40000000a00 */
[----:B------:R-:W-:-:S04]  /*0ff0*/  ISETP.NE.U32.AND P0, PT, RZ, UR4, PT ;  /* 0x00000004ff007c0c */ /* 0x000fc8000bf05070 */
[----:B------:R-:W-:-:S13]  /*1000*/  ISETP.NE.AND.EX P0, PT, RZ, UR5, PT, P0 ;  /* 0x00000005ff007c0c */ /* 0x000fda000bf05300 */
[----:B------:R-:W-:Y:S05]  /*1010*/  @!P0 BRA `(.L_x_14) ;  /* 0x00000000001c8947 */ /* 0x000fea0003800000 */
[----:B01----:R-:W0:Y:S02]  /*1020*/  LDC.64 R4, c[0x0][0x5a0] ;  /* 0x00016800ff047b82 */ /* 0x003e240000000a00 */
[----:B0-----:R-:W2:Y:S02]  /*1030*/  LDG.E.64 R4, desc[UR36][R4.64] ;  /* 0x0000002404047981 */ /* 0x001ea4000c1e1b00 */
[----:B--2---:R-:W-:-:S04]  /*1040*/  ISETP.NE.U32.AND P0, PT, R4, RZ, PT ;  /* 0x000000ff0400720c */ /* 0x004fc80003f05070 */
[----:B------:R-:W-:-:S13]  /*1050*/  ISETP.NE.AND.EX P0, PT, R5, RZ, PT, P0 ;  /* 0x000000ff0500720c */ /* 0x000fda0003f05300 */
[----:B------:R-:W-:Y:S05]  /*1060*/  @!P0 BRA `(.L_x_14) ;  /* 0x0000000000088947 */ /* 0x000fea0003800000 */
[----:B------:R0:W5:Y:S01]  /*1070*/  LD.E R156, desc[UR36][R4.64] ;  /* 0x00000024049c7980 */ /* 0x000162000c101900 */
[----:B------:R-:W-:Y:S05]  /*1080*/  BRA `(.L_x_15) ;  /* 0x0000000000247947 */ /* 0x000fea0003800000 */
.L_x_14:
[----:B------:R-:W-:Y:S02]  /*1090*/  ULDC.64 UR4, c[0x0][0x590] ;  /* 0x0001640000047ab9 */ /* 0x000fe40000000a00 */
[----:B------:R-:W-:-:S04]  /*10a0*/  ISETP.NE.U32.AND P0, PT, RZ, UR4, PT ;  /* 0x00000004ff007c0c */ /* 0x000fc8000bf05070 */
[----:B------:R-:W-:-:S13]  /*10b0*/  ISETP.NE.AND.EX P0, PT, RZ, UR5, PT, P0 ;  /* 0x00000005ff007c0c */ /* 0x000fda000bf05300 */
[----:B------:R-:W-:Y:S05]  /*10c0*/  @!P0 BRA `(.L_x_16) ;  /* 0x00000000000c8947 */ /* 0x000fea0003800000 */
[----:B------:R-:W2:Y:S02]  /*10d0*/  LDC.64 R156, c[0x0][0x590] ;  /* 0x00016400ff9c7b82 */ /* 0x000ea40000000a00 */
[----:B--2---:R2:W5:Y:S01]  /*10e0*/  LDG.E R156, desc[UR36][R156.64] ;  /* 0x000000249c9c7981 */ /* 0x004562000c1e1900 */
[----:B------:R-:W-:Y:S05]  /*10f0*/  BRA `(.L_x_15) ;  /* 0x0000000000087947 */ /* 0x000fea0003800000 */
.L_x_16:
[----:B------:R-:W-:Y:S02]  /*1100*/  ULDC UR4, c[0x0][0x584] ;  /* 0x0001610000047ab9 */ /* 0x000fe40000000800 */
[----:B------:R-:W-:-:S07]  /*1110*/  IMAD.U32 R156, RZ, RZ, UR4 ;  /* 0x00000004ff9c7e24 */ /* 0x000fce000f8e00ff */
.L_x_15:
[----:B------:R-:W-:-:S13]  /*1120*/  LOP3.LUT P0, RZ, R0, 0xff, RZ, 0xc0, !PT ;  /* 0x000000ff00ff7812 */ /* 0x000fda000780c0ff */
[----:B------:R-:W-:Y:S05]  /*1130*/  @!P0 EXIT ;  /* 0x000000000000894d */ /* 0x000fea0003800000 */
[----:B------:R-:W-:Y:S01]  /*1140*/  ULDC UR4, c[0x0][0x28c] ;  /* 0x0000a30000047ab9 */ /* 0x000fe20000000800 */
[----:B--2---:R-:W-:Y:S01]  /*1150*/  LOP3.LUT R157, R19, 0x1, RZ, 0xfc, !PT ;  /* 0x00000001139d7812 */ /* 0x004fe200078efcff */
[----:B------:R-:W-:Y:S01]  /*1160*/  UIADD3 UR4, UR4, 0x7f, URZ ;  /* 0x0000007f04047890 */ /* 0x000fe2000fffe03f */
[----:B------:R-:W-:Y:S01]  /*1170*/  UMOV UR38, URZ ;  /* 0x0000003f00267c82 */ /* 0x000fe20008000000 */
[----:B------:R-:W-:Y:S02]  /*1180*/  UMOV UR39, URZ ;  /* 0x0000003f00277c82 */ /* 0x000fe40008000000 */
[----:B------:R-:W-:-:S04]  /*1190*/  USHF.R.S32.HI UR5, URZ, 0x1f, UR4 ;  /* 0x0000001f3f057899 */ /* 0x000fc80008011404 */
[----:B------:R-:W-:-:S04]  /*11a0*/  ULEA.HI UR5, UR5, UR4, URZ, 0x7 ;  /* 0x0000000405057291 */ /* 0x000fc8000f8f383f */
[----:B------:R-:W-:-:S12]  /*11b0*/  USHF.R.S32.HI UR40, URZ, 0x7, UR5 ;  /* 0x000000073f287899 */ /* 0x000fd80008011405 */
.L_x_290:
[----:B------:R-:W-:Y:S01]  /*11c0*/  LOP3.LUT R0, R18, 0x80, RZ, 0xc0, !PT ;  /* 0x0000008012007812 */ /* 0x000fe200078ec0ff */
[----:B--2---:R-:W2:Y:S01]  /*11d0*/  S2UR UR7, SR_CgaCtaId ;  /* 0x00000000000779c3 */ /* 0x004ea20000008800 */
[----:B------:R-:W-:Y:S02]  /*11e0*/  UMOV UR6, 0x400 ;  /* 0x0000040000067882 */ /* 0x000fe40000000000 */
[----:B------:R-:W-:-:S06]  /*11f0*/  SHF.R.U32.HI R0, RZ, 0x7, R0 ;  /* 0x00000007ff007819 */ /* 0x000fcc0000011600 */
[----:B---3--:R-:W3:Y:S01]  /*1200*/  SHFL.IDX PT, R0, R0, RZ, 0x1f ;  /* 0x00001fff00007589 */ /* 0x008ee200000e0000 */
[----:B--2---:R-:W-:Y:S01]  /*1210*/  ULEA UR6, UR7, UR6, 0x18 ;  /* 0x0000000607067291 */ /* 0x004fe2000f8ec03f */
[----:B---3--:R-:W-:-:S13]  /*1220*/  R2UR UR4, R0 ;  /* 0x00000000000472ca */ /* 0x008fda00000e0000 */
[----:B------:R-:W-:-:S04]  /*1230*/  ULEA.HI UR5, UR4, UR4, URZ, 0x1 ;  /* 0x0000000404057291 */ /* 0x000fc8000f8f083f */
[----:B------:R-:W-:-:S04]  /*1240*/  ULOP3.LUT UR5, UR5, 0x7fffe, URZ, 0xc0, !UPT ;  /* 0x0007fffe05057892 */ /* 0x000fc8000f8ec03f */
[----:B------:R-:W-:-:S03]  /*1250*/  UIADD3 UR5, UR4, -UR5, URZ ;  /* 0x8000000504057290 */ /* 0x000fc6000fffe03f */
[----:B------:R-:W-:Y:S01]  /*1260*/  ULDC UR4, c[0x0][0x28c] ;  /* 0x0000a30000047ab9 */ /* 0x000fe20000000800 */
[----:B------:R-:W-:Y:S01]  /*1270*/  ULEA UR5, UR5, UR6, 0xd ;  /* 0x0000000605057291 */ /* 0x000fe2000f8e683f */
[----:B------:R-:W-:-:S03]  /*1280*/  ISETP.LT.AND P0, PT, RZ, UR4, PT ;  /* 0x00000004ff007c0c */ /* 0x000fc6000bf01270 */
[----:B------:R-:W-:-:S04]  /*1290*/  UIADD3 UR5, UR5, 0x100, URZ ;  /* 0x0000010005057890 */ /* 0x000fc8000fffe03f */
[----:B------:R-:W-:-:S04]  /*12a0*/  USHF.R.U32.HI UR5, URZ, 0x4, UR5 ;  /* 0x000000043f057899 */ /* 0x000fc80008011605 */
[----:B------:R-:W-:Y:S02]  /*12b0*/  ULOP3.LUT UR41, UR5, 0x3fff, URZ, 0xc0, !UPT ;  /* 0x00003fff05297892 */ /* 0x000fe4000f8ec03f */
[----:B-1--45:R-:W-:Y:S10]  /*12c0*/  @P0 BRA `(.L_x_17) ;  /* 0x0000000000400947 */ /* 0x032ff40003800000 */
[----:B------:R-:W-:Y:S01]  /*12d0*/  MOV R0, 0x0 ;  /* 0x0000000000007802 */ /* 0x000fe20000000f00 */
[----:B------:R-:W-:Y:S01]  /*12e0*/  ULDC.64 UR4, c[0x4][0x68] ;  /* 0x01001a0000047ab9 */ /* 0x000fe20000000a00 */
[----:B------:R-:W-:Y:S01]  /*12f0*/  ULDC.64 UR6, c[0x4][0x8] ;  /* 0x0100020000067ab9 */ /* 0x000fe20000000a00 */
[----:B01----:R-:W-:Y:S01]  /*1300*/  IMAD.U32 R4, RZ, RZ, UR4 ;  /* 0x00000004ff047e24 */ /* 0x003fe2000f8e00ff */
[----:B------:R0:W1:Y:S01]  /*1310*/  LDC.64 R14, c[0x4][R0] ;  /* 0x01000000000e7b82 */ /* 0x0000620000000a00 */
[----:B------:R-:W-:Y:S01]  /*1320*/  IMAD.U32 R5, RZ, RZ, UR5 ;  /* 0x00000005ff057e24 */ /* 0x000fe2000f8e00ff */
[----:B------:R-:W-:Y:S01]  /*1330*/  ULDC.64 UR4, c[0x4][0x70] ;  /* 0x01001c0000047ab9 */ /* 0x000fe20000000a00 */
[----:B------:R-:W-:Y:S02]  /*1340*/  IMAD.U32 R10, RZ, RZ, UR6 ;  /* 0x00000006ff0a7e24 */ /* 0x000fe4000f8e00ff */
[----:B------:R-:W-:Y:S02]  /*1350*/  IMAD.U32 R6, RZ, RZ, UR4 ;  /* 0x00000004ff067e24 */ /* 0x000fe4000f8e00ff */
[----:B------:R-:W-:-:S02]  /*1360*/  IMAD.U32 R7, RZ, RZ, UR5 ;  /* 0x00000005ff077e24 */ /* 0x000fc4000f8e00ff */
[----:B------:R-:W-:Y:S02]  /*1370*/  IMAD.U32 R11, RZ, RZ, UR7 ;  /* 0x00000007ff0b7e24 */ /* 0x000fe4000f8e00ff */
[----:B------:R-:W-:Y:S02]  /*1380*/  IMAD.MOV.U32 R8, RZ, RZ, 0x1e1 ;  /* 0x000001e1ff087424 */ /* 0x000fe400078e00ff */
[----:B------:R-:W-:Y:S02]  /*1390*/  IMAD.MOV.U32 R12, RZ, RZ, 0x1 ;  /* 0x00000001ff0c7424 */ /* 0x000fe400078e00ff */
[----:B0-----:R-:W-:-:S07]  /*13a0*/  IMAD.MOV.U32 R13, RZ, RZ, RZ ;  /* 0x000000ffff0d7224 */ /* 0x001fce00078e00ff */
[----:B------:R-:W-:-:S07]  /*13b0*/  LEPC R20, `(.L_x_17) ;  /* 0x000000001014794e */ /* 0x000fce0000000000 */
[----:B-1---5:R-:W-:Y:S05]  /*13c0*/  CALL.ABS.NOINC R14 ;  /* 0x000000000e007343 */ /* 0x022fea0003c00000 */
.L_x_17:
[----:B------:R-:W-:-:S13]  /*13d0*/  ISETP.NE.AND P0, PT, R157, 0x3, PT ;  /* 0x000000039d00780c */ /* 0x000fda0003f05270 */
[----:B------:R-:W-:Y:S05]  /*13e0*/  @!P0 BRA `(.L_x_18) ;  /* 0x0000000000048947 */ /* 0x000fea0003800000 */
[----:B------:R-:W-:Y:S01]  /*13f0*/  BPT.TRAP 0x1 ;  /* 0x000000040000795c */ /* 0x000fe20000300000 */
.L_x_18:
[----:B------:R-:W2:Y:S01]  /*1400*/  S2UR UR5, SR_CgaCtaId ;  /* 0x00000000000579c3 */ /* 0x000ea20000008800 */
[----:B------:R-:W-:Y:S01]  /*1410*/  UMOV UR4, 0x400 ;  /* 0x0000040000047882 */ /* 0x000fe20000000000 */
[----:B------:R-:W-:Y:S02]  /*1420*/  IMAD.U32 R0, RZ, RZ, UR38 ;  /* 0x00000026ff007e24 */ /* 0x000fe4000f8e00ff */
[----:B------:R-:W-:-:S03]  /*1430*/  IMAD.U32 R3, RZ, RZ, UR39 ;  /* 0x00000027ff037e24 */ /* 0x000fc6000f8e00ff */
[----:B------:R-:W-:Y:S01]  /*1440*/  SHF.L.U32 R0, R0, 0x1f, RZ ;  /* 0x0000001f00007819 */ /* 0x000fe200000006ff */
[----:B--2---:R-:W-:-:S06]  /*1450*/  ULEA UR4, UR5, UR4, 0x18 ;  /* 0x0000000405047291 */ /* 0x004fcc000f8ec03f */
[----:B------:R-:W-:-:S04]  /*1460*/  IMAD.U32 R6, RZ, RZ, UR4 ;  /* 0x00000004ff067e24 */ /* 0x000fc8000f8e00ff */
[----:B------:R-:W-:-:S04]  /*1470*/  IMAD R3, R3, 0x8, R6 ;  /* 0x0000000803037824 */ /* 0x000fc800078e0206 */
[----:B------:R2:W3:Y:S01]  /*1480*/  SYNCS.PHASECHK.TRANS64.TRYWAIT P1, [R3+URZ], R0 ;  /* 0x00000000030075a7 */ /* 0x0004e2000802017f */
[----:B------:R-:W-:Y:S05]  /*1490*/  @!P0 BRA `(.L_x_19) ;  /* 0x0000000000048947 */ /* 0x000fea0003800000 */
[----:B------:R-:W-:Y:S01]  /*14a0*/  BPT.TRAP 0x1 ;  /* 0x000000040000795c */ /* 0x000fe20000300000 */
.L_x_19:
[----:B---3--:R-:W-:Y:S05]  /*14b0*/  @P1 BRA `(.L_x_20) ;  /* 0x0000000000081947 */ /* 0x008fea0003800000 */
[----:B------:R-:W3:Y:S02]  /*14c0*/  SYNCS.PHASECHK.TRANS64.TRYWAIT P1, [R3+URZ], R0 ;  /* 0x00000000030075a7 */ /* 0x000ee4000802017f */
[----:B---3--:R-:W-:Y:S05]  /*14d0*/  @!P1 BRA `(.L_x_21) ;  /* 0x000000a800009947 */ /* 0x008fea0003800000 */
.L_x_20:
[----:B------:R-:W-:-:S04]  /*14e0*/  UISETP.LT.AND UP0, UPT, UR40, 0x1, UPT ;  /* 0x000000012800788c */ /* 0x000fc8000bf01270 */
[----:B------:R-:W-:-:S06]  /*14f0*/  USEL UR4, UR40, 0x1, UP0 ;  /* 0x0000000128047887 */ /* 0x000fcc0008000000 */
[----:B--23--:R-:W-:Y:S01]  /*1500*/  IMAD.U32 R0, RZ, RZ, UR4 ;  /* 0x00000004ff007e24 */ /* 0x00cfe2000f8e00ff */
[----:B------:R-:W-:Y:S05]  /*1510*/  WARPSYNC.ALL ;  /* 0x0000000000007948 */ /* 0x000fea0003800000 */
[----:B------:R-:W-:-:S04]  /*1520*/  IADD3 R0, -R0, UR40, RZ ;  /* 0x0000002800007c10 */ /* 0x000fc8000fffe1ff */
[----:B------:R-:W-:Y:S02]  /*1530*/  ISETP.GE.AND P1, PT, R0, 0x1, PT ;  /* 0x000000010000780c */ /* 0x000fe40003f26270 */
[----:B------:R-:W-:Y:S01]  /*1540*/  R2UR UR4, R6 ;  /* 0x00000000060472ca */ /* 0x000fe200000e0000 */
[----:B------:R-:W-:Y:S01]  /*1550*/  WARPGROUP.ARRIVE ;  /* 0x00000000000079c5 */ /* 0x000fe20000000000 */
[----:B------:R-:W-:Y:S01]  /*1560*/  UMOV UR9, 0x40000040 ;  /* 0x4000004000097882 */ /* 0x000fe20000000000 */
[----:B------:R-:W-:-:S10]  /*1570*/  UMOV UR11, 0x40000040 ;  /* 0x40000040000b7882 */ /* 0x000fd40000000000 */
[----:B------:R-:W-:-:S04]  /*1580*/  UIADD3 UR4, UR4, 0x10100, URZ ;  /* 0x0001010004047890 */ /* 0x000fc8000fffe03f */
[----:B------:R-:W-:-:S04]  /*1590*/  USHF.R.U32.HI UR4, URZ, 0x4, UR4 ;  /* 0x000000043f047899 */ /* 0x000fc80008011604 */
[----:B------:R-:W-:Y:S02]  /*15a0*/  ULOP3.LUT UR5, UR4, 0x3fff, URZ, 0xc0, !UPT ;  /* 0x00003fff04057892 */ /* 0x000fe4000f8ec03f */
[----:B------:R-:W-:Y:S02]  /*15b0*/  ULOP3.LUT UR4, UR41, 0x10000, URZ, 0xfc, !UPT ;  /* 0x0001000029047892 */ /* 0x000fe4000f8efc3f */
[----:B------:R-:W-:Y:S02]  /*15c0*/  ULOP3.LUT UR5, UR5, 0x10000, URZ, 0xfc, !UPT ;  /* 0x0001000005057892 */ /* 0x000fe4000f8efc3f */
[----:B------:R-:W-:Y:S02]  /*15d0*/  ULEA UR6, UR39, UR4, 0xb ;  /* 0x0000000427067291 */ /* 0x000fe4000f8e583f */
[----:B------:R-:W-:-:S05]  /*15e0*/  ULEA UR7, UR39, UR5, 0xc ;  /* 0x0000000527077291 */ /* 0x000fca000f8e603f */
[----:B------:R-:W-:Y:S02]  /*15f0*/  UMOV UR8, UR6 ;  /* 0x0000000600087c82 */ /* 0x000fe40008000000 */
[----:B------:R-:W-:Y:S02]  /*1600*/  UMOV UR10, UR7 ;  /* 0x00000007000a7c82 */ /* 0x000fe40008000000 */
[----:B------:R-:W-:Y:S01]  /*1610*/  HGMMA.64x256x16.F32.BF16 R24, gdesc[UR8], RZ, !UPT, gsb0 ;  /* 0x03e00000081879f0 */ /* 0x000fe2000c0018ff */
[----:B------:R-:W-:Y:S02]  /*1620*/  UIADD3 UR8, UR6, 0x2, URZ ;  /* 0x0000000206087890 */ /* 0x000fe4000fffe03f */
[----:B------:R-:W-:Y:S01]  /*1630*/  UIADD3 UR10, UR7, 0x2, URZ ;  /* 0x00000002070a7890 */ /* 0x000fe2000fffe03f */
[----:B------:R-:W-:Y:S01]  /*1640*/  UMOV UR9, 0x40000040 ;  /* 0x4000004000097882 */ /* 0x000fe20000000000 */
[----:B------:R-:W-:Y:S01]  /*1650*/  UMOV UR11, 0x40000040 ;  /* 0x40000040000b7882 */ /* 0x000fe20000000000 */
[----:B------:R-:W-:-:S02]  /*1660*/  WARPGROUP.DEPBAR.LE gsb0, 0x0 ;  /* 0x00008000000079c5 */ /* 0x000fc40000010000 */
[----:B------:R-:W-:-:S15]  /*1670*/  WARPGROUP.ARRIVE ;  /* 0x00000000000079c5 */ /* 0x000fde0000000000 */
[----:B------:R-:W-:-:S05]  /*1680*/  NOP ;  /* 0x0000000000007918 */ /* 0x000fca0000000000 */
[----:B------:R-:W-:Y:S01]  /*1690*/  HGMMA.64x256x16.F32.BF16 R24, gdesc[UR8], R24, gsb0 ;  /* 0x03e00000081879f0 */ /* 0x000fe20008001818 */
[----:B------:R-:W-:Y:S02]  /*16a0*/  UIADD3 UR8, UR6, 0x4, URZ ;  /* 0x0000000406087890 */ /* 0x000fe4000fffe03f */
[----:B------:R-:W-:Y:S01]  /*16b0*/  UIADD3 UR10, UR7, 0x4, URZ ;  /* 0x00000004070a7890 */ /* 0x000fe2000fffe03f */
[----:B------:R-:W-:Y:S01]  /*16c0*/  UMOV UR9, 0x40000040 ;  /* 0x4000004000097882 */ /* 0x000fe20000000000 */
[----:B------:R-:W-:Y:S01]  /*16d0*/  UMOV UR11, 0x40000040 ;  /* 0x40000040000b7882 */ /* 0x000fe20000000000 */
[----:B------:R-:W-:Y:S02]  /*16e0*/  WARPGROUP.DEPBAR.LE gsb0, 0x0 ;  /* 0x00008000000079c5 */ /* 0x000fe40000010000 */
        /* <DEDUP_REMOVED lines=42> */
[----:B------:R-:W-:Y:S03]  /*1990*/  HGMMA.64x256x16.F32.BF16 R24, gdesc[UR8], R24, gsb0 ;  /* 0x03e00000081879f0 */ /* 0x000fe60008001818 */
[----:B------:R-:W-:Y:S02]  /*19a0*/  WARPGROUP.DEPBAR.LE gsb0, 0x0 ;  /* 0x00008000000079c5 */ /* 0x000fe40000010000 */
[----:B------:R-:W-:Y:S05]  /*19b0*/  @!P1 BRA `(.L_x_22) ;  /* 0x0000000400b09947 */ /* 0x000fea0003800000 */
[----:B------:R-:W-:Y:S02]  /*19c0*/  UIADD3 UR6, UR39, 0x1, URZ ;  /* 0x0000000127067890 */ /* 0x000fe4000fffe03f */
[----:B------:R-:W-:Y:S02]  /*19d0*/  IMAD.U32 R3, RZ, RZ, UR39 ;  /* 0x00000027ff037e24 */ /* 0x000fe4000f8e00ff */
[----:B------:R-:W-:-:S04]  /*19e0*/  UISETP.NE.AND UP0, UPT, UR6, 0x2, UPT ;  /* 0x000000020600788c */ /* 0x000fc8000bf05270 */
[----:B------:R-:W-:Y:S02]  /*19f0*/  USEL UR7, URZ, 0x1, UP0 ;  /* 0x000000013f077887 */ /* 0x000fe40008000000 */
[----:B------:R-:W-:Y:S02]  /*1a00*/  USEL UR6, UR6, URZ, UP0 ;  /* 0x0000003f06067287 */ /* 0x000fe40008000000 */
[----:B------:R-:W-:-:S06]  /*1a10*/  ULOP3.LUT UR7, UR38, UR7, URZ, 0x3c, !UPT ;  /* 0x0000000726077292 */ /* 0x000fcc000f8e3c3f */
[----:B------:R-:W-:-:S07]  /*1a20*/  IMAD.U32 R7, RZ, RZ, UR7 ;  /* 0x00000007ff077e24 */ /* 0x000fce000f8e00ff */
.L_x_29:
[----:B------:R-:W-:Y:S05]  /*1a30*/  @!P0 BRA `(.L_x_23) ;  /* 0x0000000000048947 */ /* 0x000fea0003800000 */
[----:B------:R-:W-:Y:S01]  /*1a40*/  BPT.TRAP 0x1 ;  /* 0x000000040000795c */ /* 0x000fe20000300000 */
.L_x_23:
[----:B------:R-:W2:Y:S01]  /*1a50*/  S2UR UR8, SR_CgaCtaId ;  /* 0x00000000000879c3 */ /* 0x000ea20000008800 */
[----:B------:R-:W-:Y:S01]  /*1a60*/  UMOV UR7, 0x400 ;  /* 0x0000040000077882 */ /* 0x000fe20000000000 */
[----:B01----:R-:W-:Y:S01]  /*1a70*/  IMAD.U32 R5, RZ, RZ, UR6 ;  /* 0x00000006ff057e24 */ /* 0x003fe2000f8e00ff */
[----:B------:R-:W-:Y:S01]  /*1a80*/  SHF.L.U32 R4, R7, 0x1f, RZ ;  /* 0x0000001f07047819 */ /* 0x000fe200000006ff */
[----:B--2---:R-:W-:-:S06]  /*1a90*/  ULEA UR7, UR8, UR7, 0x18 ;  /* 0x0000000708077291 */ /* 0x004fcc000f8ec03f */
[----:B------:R-:W-:-:S04]  /*1aa0*/  IMAD.U32 R6, RZ, RZ, UR7 ;  /* 0x00000007ff067e24 */ /* 0x000fc8000f8e00ff */
[----:B------:R-:W-:-:S04]  /*1ab0*/  IMAD R5, R5, 0x8, R6 ;  /* 0x0000000805057824 */ /* 0x000fc800078e0206 */
[----:B------:R0:W1:Y:S01]  /*1ac0*/  SYNCS.PHASECHK.TRANS64.TRYWAIT P1, [R5+URZ], R4 ;  /* 0x00000004050075a7 */ /* 0x000062000802017f */
[----:B------:R-:W-:Y:S05]  /*1ad0*/  @!P0 BRA `(.L_x_24) ;  /* 0x0000000000048947 */ /* 0x000fea0003800000 */
[----:B------:R-:W-:Y:S01]  /*1ae0*/  BPT.TRAP 0x1 ;  /* 0x000000040000795c */ /* 0x000fe20000300000 */
.L_x_24:
[----:B-1----:R-:W-:Y:S05]  /*1af0*/  @P1 BRA `(.L_x_25) ;  /* 0x0000000000081947 */ /* 0x002fea0003800000 */
[----:B------:R-:W1:Y:S02]  /*1b00*/  SYNCS.PHASECHK.TRANS64.TRYWAIT P1, [R5+URZ], R4 ;  /* 0x00000004050075a7 */ /* 0x000e64000802017f */
[----:B-1----:R-:W-:Y:S05]  /*1b10*/  @!P1 BRA `(.L_x_26) ;  /* 0x000000a000849947 */ /* 0x002fea0003800000 */
.L_x_25:
[----:B------:R-:W-:Y:S01]  /*1b20*/  ULEA UR7, UR6, UR4, 0xb ;  /* 0x0000000406077291 */ /* 0x000fe2000f8e583f */
[----:B------:R-:W-:Y:S01]  /*1b30*/  WARPGROUP.ARRIVE ;  /* 0x00000000000079c5 */ /* 0x000fe20000000000 */
[----:B------:R-:W-:Y:S01]  /*1b40*/  ULEA UR12, UR6, UR5, 0xc ;  /* 0x00000005060c7291 */ /* 0x000fe2000f8e603f */
[----:B------:R-:W-:Y:S01]  /*1b50*/  UMOV UR9, 0x40000040 ;  /* 0x4000004000097882 */ /* 0x000fe20000000000 */
[----:B------:R-:W-:-:S03]  /*1b60*/  UMOV UR11, 0x40000040 ;  /* 0x40000040000b7882 */ /* 0x000fc60000000000 */
[----:B------:R-:W-:Y:S02]  /*1b70*/  UMOV UR8, UR7 ;  /* 0x0000000700087c82 */ /* 0x000fe40008000000 */
[----:B------:R-:W-:Y:S02]  /*1b80*/  UMOV UR10, UR12 ;  /* 0x0000000c000a7c82 */ /* 0x000fe40008000000 */
[----:B------:R-:W-:Y:S01]  /*1b90*/  HGMMA.64x256x16.F32.BF16 R24, gdesc[UR8], R24, gsb0 ;  /* 0x03e00000081879f0 */ /* 0x000fe20008001818 */
        /* <DEDUP_REMOVED lines=58> */
[----:B------:R-:W-:Y:S01]  /*1f40*/  BPT.TRAP 0x1 ;  /* 0x000000040000795c */ /* 0x000fe20000300000 */
.L_x_27:
[----:B------:R-:W-:-:S13]  /*1f50*/  ISETP.NE.AND P1, PT, R22, RZ, PT ;  /* 0x000000ff1600720c */ /* 0x000fda0003f25270 */
[----:B01----:R-:W-:-:S04]  /*1f60*/  @P1 IMAD R4, R3, 0x8, R6 ;  /* 0x0000000803041824 */ /* 0x003fc800078e0206 */
[----:B------:R-:W-:-:S05]  /*1f70*/  @P1 VIADD R5, R4, 0x10 ;  /* 0x0000001004051836 */ /* 0x000fca0000000000 */
[----:B------:R-:W-:-:S04]  /*1f80*/  @P1 PRMT R5, R152, 0x654, R5 ;  /* 0x0000065498051816 */ /* 0x000fc80000000005 */
[----:B------:R0:W-:Y:S01]  /*1f90*/  @P1 SYNCS.ARRIVE.TRANS64.RED.A1T0 RZ, [R5+URZ], RZ ;  /* 0x000000ff05ff19a7 */ /* 0x0001e2000810043f */
[----:B------:R-:W-:-:S13]  /*1fa0*/  ISETP.GT.U32.AND P1, PT, R19, 0x1, PT ;  /* 0x000000011300780c */ /* 0x000fda0003f24070 */
[----:B0-----:R-:W-:Y:S05]  /*1fb0*/  @P1 BRA `(.L_x_28) ;  /* 0x0000000000041947 */ /* 0x001fea0003800000 */
[----:B------:R-:W-:Y:S01]  /*1fc0*/  BPT.TRAP 0x1 ;  /* 0x000000040000795c */ /* 0x000fe20000300000 */
.L_x_28:
[----:B------:R-:W-:Y:S01]  /*1fd0*/  UIADD3 UR6, UR6, 0x1, URZ ;  /* 0x0000000106067890 */ /* 0x000fe2000fffe03f */
[C---:B------:R-:W-:Y:S01]  /*1fe0*/  ISETP.GT.AND P2, PT, R0.reuse, 0x1, PT ;  /* 0x000000010000780c */ /* 0x040fe20003f44270 */
[----:B------:R-:W-:Y:S02]  /*1ff0*/  VIADD R3, R3, 0x1 ;  /* 0x0000000103037836 */ /* 0x000fe40000000000 */
[----:B------:R-:W-:Y:S01]  /*2000*/  UISETP.NE.AND UP0, UPT, UR6, 0x2, UPT ;  /* 0x000000020600788c */ /* 0x000fe2000bf05270 */
[----:B------:R-:W-:Y:S02]  /*2010*/  VIADD R0, R0, 0xffffffff ;  /* 0xffffffff00007836 */ /* 0x000fe40000000000 */
[C---:B------:R-:W-:Y:S01]  /*2020*/  ISETP.NE.AND P1, PT, R3.reuse, 0x2, PT ;  /* 0x000000020300780c */ /* 0x040fe20003f25270 */
[----:B------:R-:W-:Y:S02]  /*2030*/  USEL UR7, URZ, 0x1, UP0 ;  /* 0x000000013f077887 */ /* 0x000fe40008000000 */
[----:B------:R-:W-:Y:S01]  /*2040*/  USEL UR6, UR6, URZ, UP0 ;  /* 0x0000003f06067287 */ /* 0x000fe20008000000 */
[----:B------:R-:W-:-:S03]  /*2050*/  SEL R3, R3, RZ, P1 ;  /* 0x000000ff03037207 */ /* 0x000fc60000800000 */
[----:B------:R-:W-:Y:S01]  /*2060*/  LOP3.LUT R7, R7, UR7, RZ, 0x3c, !PT ;  /* 0x0000000707077c12 */ /* 0x000fe2000f8e3cff */
[----:B------:R-:W-:Y:S07]  /*2070*/  @P2 BRA `(.L_x_29) ;  /* 0xfffffff8006c2947 */ /* 0x000fee000383ffff */
.L_x_22:
[----:B------:R-:W2:Y:S02]  /*2080*/  LDC R0, c[0x0][0x28c] ;  /* 0x0000a300ff007b82 */ /* 0x000ea40000000800 */
[----:B--2---:R-:W-:-:S13]  /*2090*/  ISETP.GE.AND P1, PT, R0, 0x1, PT ;  /* 0x000000010000780c */ /* 0x004fda0003f26270 */
[----:B------:R-:W-:Y:S05]  /*20a0*/  @!P1 BRA `(.L_x_30) ;  /* 0x0000000000409947 */ /* 0x000fea0003800000 */
[----:B------:R-:W-:Y:S05]  /*20b0*/  @!P0 BRA `(.L_x_31) ;  /* 0x0000000000048947 */ /* 0x000fea0003800000 */
[----:B------:R-:W-:Y:S01]  /*20c0*/  BPT.TRAP 0x1 ;  /* 0x000000040000795c */ /* 0x000fe20000300000 */
.L_x_31:
[----:B------:R-:W-:Y:S01]  /*20d0*/  ISETP.NE.AND P0, PT, R22, RZ, PT ;  /* 0x000000ff1600720c */ /* 0x000fe20003f05270 */
[----:B------:R-:W-:-:S12]  /*20e0*/  UISETP.LT.AND UP1, UPT, UR40, 0x1, UPT ;  /* 0x000000012800788c */ /* 0x000fd8000bf21270 */
[----:B------:R-:W-:-:S05]  /*20f0*/  VOTEU.ANY UP0, P0 ;  /* 0x00000000003f7886 */ /* 0x000fca0000000100 */
[----:B------:R-:W-:-:S04]  /*2100*/  @UP0 USEL UR4, UR40, 0x1, UP1 ;  /* 0x0000000128040887 */ /* 0x000fc80008800000 */
[----:B------:R-:W-:-:S06]  /*2110*/  @UP0 UIADD3 UR4, UR39, UR40, -UR4 ;  /* 0x0000002827040290 */ /* 0x000fcc000fffe804 */
[----:B------:R-:W-:-:S04]  /*2120*/  IMAD.U32 R0, RZ, RZ, UR4 ;  /* 0x00000004ff007e24 */ /* 0x000fc8000f8e00ff */
[----:B------:R-:W-:-:S05]  /*2130*/  @P0 IMAD.SHL.U32 R0, R0, 0x8, RZ ;  /* 0x0000000800000824 */ /* 0x000fca00078e00ff */
[----:B------:R-:W-:-:S04]  /*2140*/  @P0 LOP3.LUT R0, R0, 0x8, RZ, 0xc0, !PT ;  /* 0x0000000800000812 */ /* 0x000fc800078ec0ff */
[----:B------:R-:W-:-:S04]  /*2150*/  @P0 IADD3 R3, R6, 0x10, R0 ;  /* 0x0000001006030810 */ /* 0x000fc80007ffe000 */
[----:B------:R-:W-:-:S04]  /*2160*/  @P0 PRMT R3, R152, 0x654, R3 ;  /* 0x0000065498030816 */ /* 0x000fc80000000003 */
[----:B------:R2:W-:Y:S01]  /*2170*/  @P0 SYNCS.ARRIVE.TRANS64.RED.A1T0 RZ, [R3+URZ], RZ ;  /* 0x000000ff03ff09a7 */ /* 0x0005e2000810043f */
[----:B------:R-:W-:-:S13]  /*2180*/  ISETP.GT.U32.AND P0, PT, R19, 0x1, PT ;  /* 0x000000011300780c */ /* 0x000fda0003f04070 */
[----:B--2---:R-:W-:Y:S05]  /*2190*/  @P0 BRA `(.L_x_30) ;  /* 0x0000000000040947 */ /* 0x004fea0003800000 */
[----:B------:R-:W-:Y:S01]  /*21a0*/  BPT.TRAP 0x1 ;  /* 0x000000040000795c */ /* 0x000fe20000300000 */
.L_x_30:
[----:B------:R-:W2:Y:S01]  /*21b0*/  LDC R6, c[0x0][0x288] ;  /* 0x0000a200ff067b82 */ /* 0x000ea20000000800 */
[--C-:B------:R-:W-:Y:S01]  /*21c0*/  SHF.R.U32.HI R0, RZ, 0x2, R18.reuse ;  /* 0x00000002ff007819 */ /* 0x100fe20000011612 */
[----:B------:R-:W-:Y:S01]  /*21d0*/  UIADD3 UR39, UR40, UR39, URZ ;  /* 0x0000002728277290 */ /* 0x000fe2000fffe03f */
[----:B01----:R-:W-:Y:S01]  /*21e0*/  SHF.R.U32.HI R5, RZ, 0x7, R18 ;  /* 0x00000007ff057819 */ /* 0x003fe20000011612 */
[----:B------:R-:W-:Y:S01]  /*21f0*/  ULDC UR8, c[0x0][0x284] ;  /* 0x0000a10000087ab9 */ /* 0x000fe20000000800 */
[----:B------:R-:W-:Y:S01]  /*2200*/  LOP3.LUT R4, R18, 0x60, RZ, 0xc0, !PT ;  /* 0x0000006012047812 */ /* 0x000fe200078ec0ff */
[----:B------:R-:W-:Y:S01]  /*2210*/  USHF.R.U32.HI UR4, URZ, 0x1, UR39 ;  /* 0x000000013f047899 */ /* 0x000fe20008011627 */
[----:B------:R-:W-:Y:S01]  /*2220*/  LOP3.LUT R3, R0, 0x7, RZ, 0xc0, !PT ;  /* 0x0000000700037812 */ /* 0x000fe200078ec0ff */
[----:B------:R-:W-:Y:S01]  /*2230*/  UISETP.GT.U32.AND UP1, UPT, UR39, 0x1, UPT ;  /* 0x000000012700788c */ /* 0x000fe2000bf24070 */
[----:B------:R-:W-:Y:S01]  /*2240*/  LOP3.LUT R0, R5, 0x1, RZ, 0xc0, !PT ;  /* 0x0000000105007812 */ /* 0x000fe200078ec0ff */
[----:B------:R-:W-:Y:S01]  /*2250*/  ULOP3.LUT UR4, UR4, 0x1, URZ, 0xc0, !UPT ;  /* 0x0000000104047892 */ /* 0x000fe2000f8ec03f */
[----:B------:R-:W-:Y:S01]  /*2260*/  SHF.R.U32.HI R10, RZ, 0x1, R4 ;  /* 0x00000001ff0a7819 */ /* 0x000fe20000011604 */
[----:B------:R-:W-:Y:S01]  /*2270*/  IMAD.SHL.U32 R4, R18, 0x2, RZ ;  /* 0x0000000212047824 */ /* 0x000fe200078e00ff */
[----:B------:R-:W-:Y:S01]  /*2280*/  SHF.R.S32.HI R21, RZ, 0x1f, R23 ;  /* 0x0000001fff157819 */ /* 0x000fe20000011417 */
[----:B------:R-:W-:Y:S01]  /*2290*/  IMAD.SHL.U32 R8, R0, 0x40, RZ ;  /* 0x0000004000087824 */ /* 0x000fe200078e00ff */
[--C-:B------:R-:W-:Y:S01]  /*22a0*/  IADD3 R5, RZ, -R10, -R3.reuse ;  /* 0x8000000aff057210 */ /* 0x100fe20007ffe803 */
[----:B------:R-:W-:Y:S01]  /*22b0*/  UISETP.NE.U32.AND UP0, UPT, UR4, 0x1, UPT ;  /* 0x000000010400788c */ /* 0x000fe2000bf05070 */
[----:B------:R-:W-:Y:S01]  /*22c0*/  LOP3.LUT R4, R4, 0x6, RZ, 0xc0, !PT ;  /* 0x0000000604047812 */ /* 0x000fe200078ec0ff */
[----:B------:R-:W-:Y:S01]  /*22d0*/  ULDC.64 UR6, c[0x0][0x5d0] ;  /* 0x0001740000067ab9 */ /* 0x000fe20000000a00 */
[----:B------:R-:W-:Y:S01]  /*22e0*/  LOP3.LUT R3, R8, 0x40, R3, 0xe2, !PT ;  /* 0x0000004008037812 */ /* 0x000fe200078ee203 */
[----:B------:R-:W-:Y:S01]  /*22f0*/  IMAD R11, R0, -0x40, R5 ;  /* 0xffffffc0000b7824 */ /* 0x000fe200078e0205 */
[----:B------:R-:W-:Y:S01]  /*2300*/  LOP3.LUT R0, R18, 0x3, RZ, 0xc0, !PT ;  /* 0x0000000312007812 */ /* 0x000fe200078ec0ff */
[----:B------:R-:W-:Y:S01]  /*2310*/  UISETP.LT.U32.AND UP1, UPT, UR40, 0x2, UP1 ;  /* 0x000000022800788c */ /* 0x000fe20008f21070 */
[----:B------:R-:W-:Y:S01]  /*2320*/  PRMT R8, R4, 0x6540, R153 ;  /* 0x0000654004087816 */ /* 0x000fe20000000099 */
[----:B------:R-:W-:Y:S01]  /*2330*/  IMAD.SHL.U32 R153, R153, 0x100, RZ ;  /* 0x0000010099997824 */ /* 0x000fe200078e00ff */
[----:B------:R-:W-:Y:S01]  /*2340*/  UISETP.GT.U32.AND UP0, UPT, UR40, 0x1, !UP0 ;  /* 0x000000012800788c */ /* 0x000fe2000c704070 */
[----:B--2---:R-:W-:Y:S01]  /*2350*/  IMAD R12, R0, -0x2, R6 ;  /* 0xfffffffe000c7824 */ /* 0x004fe200078e0206 */
[----:B------:R-:W-:Y:S01]  /*2360*/  SHF.R.S32.HI R9, RZ, 0x1f, R8 ;  /* 0x0000001fff097819 */ /* 0x000fe20000011408 */
[C---:B------:R-:W-:Y:S01]  /*2370*/  IMAD.SHL.U32 R0, R154.reuse, 0x80, RZ ;  /* 0x000000809a007824 */ /* 0x040fe200078e00ff */
[----:B------:R-:W-:Y:S01]  /*2380*/  ISETP.GE.AND P0, PT, R153, R6, PT ;  /* 0x000000069900720c */ /* 0x000fe20003f06270 */
[----:B------:R-:W-:Y:S01]  /*2390*/  IMAD R4, R21, UR6, RZ ;  /* 0x0000000615047c24 */ /* 0x000fe2000f8e02ff */
[----:B------:R-:W-:Y:S01]  /*23a0*/  USEL UR5, URZ, 0x1, !UP1 ;  /* 0x000000013f057887 */ /* 0x000fe2000c800000 */
[----:B------:R-:W-:Y:S01]  /*23b0*/  IMAD.WIDE R6, R154, 0x80, RZ ;  /* 0x000000809a067825 */ /* 0x000fe200078e02ff */
[C---:B------:R-:W-:Y:S01]  /*23c0*/  ISETP.GE.OR P0, PT, R0.reuse, UR8, P0 ;  /* 0x0000000800007c0c */ /* 0x040fe20008706670 */
[----:B------:R-:W-:Y:S01]  /*23d0*/  USEL UR4, URZ, 0x1, !UP0 ;  /* 0x000000013f047887 */ /* 0x000fe2000c000000 */
[----:B------:R-:W-:Y:S01]  /*23e0*/  IADD3 R0, -R0, UR8, R11 ;  /* 0x0000000800007c10 */ /* 0x000fe2000fffe10b */
[C---:B------:R-:W-:Y:S01]  /*23f0*/  IMAD R13, R23.reuse, UR7, R4 ;  /* 0x00000007170d7c24 */ /* 0x040fe2000f8e0204 */
[----:B------:R-:W-:Y:S01]  /*2400*/  ULOP3.LUT UR39, UR39, 0x1, URZ, 0xc0, !UPT ;  /* 0x0000000127277892 */ /* 0x000fe2000f8ec03f */
[----:B------:R-:W-:Y:S01]  /*2410*/  IMAD.WIDE.U32 R4, R23, UR6, R8 ;  /* 0x0000000617047c25 */ /* 0x000fe2000f8e0008 */
[----:B------:R-:W-:Y:S01]  /*2420*/  ULOP3.LUT UR38, UR4, UR38, UR5, 0x96, !UPT ;  /* 0x0000002604267292 */ /* 0x000fe2000f8e9605 */
[----:B------:R-:W-:-:S02]  /*2430*/  LOP3.LUT R169, R6, R3, R10, 0xfe, !PT ;  /* 0x0000000306a97212 */ /* 0x000fc400078efe0a */
[----:B------:R-:W-:Y:S02]  /*2440*/  IMAD.IADD R5, R5, 0x1, R13 ;  /* 0x0000000105057824 */ /* 0x000fe400078e020d */
[----:B------:R-:W-:Y:S02]  /*2450*/  IMAD.IADD R3, R12, 0x1, -R153 ;  /* 0x000000010c037824 */ /* 0x000fe400078e0a99 */
[----:B------:R-:W-:Y:S01]  /*2460*/  IMAD.MOV.U32 R154, RZ, RZ, -0x1 ;  /* 0xffffffffff9a7424 */ /* 0x000fe200078e00ff */
[----:B------:R-:W-:Y:S06]  /*2470*/  @P0 BRA `(.L_x_32) ;  /* 0x0000007800dc0947 */ /* 0x000fec0003800000 */
[----:B------:R-:W0:Y:S01]  /*2480*/  LDC.64 R10, c[0x0][0x5c8] ;  /* 0x00017200ff0a7b82 */ /* 0x000e220000000a00 */
[----:B-----5:R-:W-:Y:S01]  /*2490*/  FSETP.NEU.AND P0, PT, R156, RZ, PT ;  /* 0x000000ff9c00720b */ /* 0x020fe20003f0d000 */
[----:B------:R-:W-:Y:S01]  /*24a0*/  BSSY B0, `(.L_x_32) ;  /* 0x00007b4000007945 */ /* 0x000fe20003800000 */
[----:B------:R-:W-:-:S04]  /*24b0*/  ISETP.GT.AND P2, PT, R3, RZ, PT ;  /* 0x000000ff0300720c */ /* 0x000fc80003f44270 */
[----:B------:R-:W-:Y:S01]  /*24c0*/  ISETP.GT.AND P1, PT, R0, RZ, P2 ;  /* 0x000000ff0000720c */ /* 0x000fe20001724270 */
[-C--:B0-----:R-:W-:Y:S02]  /*24d0*/  IMAD R12, R7, R10.reuse, RZ ;  /* 0x0000000a070c7224 */ /* 0x081fe400078e02ff */
[----:B------:R-:W-:-:S04]  /*24e0*/  IMAD.WIDE.U32 R160, R169, R10, R4 ;  /* 0x0000000aa9a07225 */ /* 0x000fc800078e0004 */
[----:B------:R-:W-:-:S04]  /*24f0*/  IMAD R5, R169, R11, R12 ;  /* 0x0000000ba9057224 */ /* 0x000fc800078e020c */
[----:B------:R-:W-:Y:S01]  /*2500*/  IMAD.IADD R153, R161, 0x1, R5 ;  /* 0x00000001a1997824 */ /* 0x000fe200078e0205 */
[----:B------:R-:W-:Y:S06]  /*2510*/  @!P0 BRA `(.L_x_33) ;  /* 0x0000005400988947 */ /* 0x000fec0003800000 */
[----:B------:R-:W0:Y:S01]  /*2520*/  LDC.64 R14, c[0x0][0x5b8] ;  /* 0x00016e00ff0e7b82 */ /* 0x000e220000000a00 */
[----:B------:R-:W-:-:S07]  /*2530*/  ULDC.64 UR4, c[0x0][0x5c0] ;  /* 0x0001700000047ab9 */ /* 0x000fce0000000a00 */
[----:B------:R-:W1:Y:S08]  /*2540*/  LDC.64 R166, c[0x0][0x5b0] ;  /* 0x00016c00ffa67b82 */ /* 0x000e700000000a00 */
[----:B------:R-:W2:Y:S01]  /*2550*/  LDC.64 R12, c[0x0][0x5a8] ;  /* 0x00016a00ff0c7b82 */ /* 0x000ea20000000a00 */
[-C--:B0-----:R-:W-:Y:S02]  /*2560*/  IMAD R4, R21, R14.reuse, RZ ;  /* 0x0000000e15047224 */ /* 0x081fe400078e02ff */
[----:B------:R-:W-:-:S04]  /*2570*/  IMAD.WIDE.U32 R162, R23, R14, R8 ;  /* 0x0000000e17a27225 */ /* 0x000fc800078e0008 */
[----:B------:R-:W-:Y:S02]  /*2580*/  IMAD R161, R23, R15, R4 ;  /* 0x0000000f17a17224 */ /* 0x000fe400078e0204 */
[-C--:B-1----:R-:W-:Y:S02]  /*2590*/  IMAD R6, R7, R166.reuse, RZ ;  /* 0x000000a607067224 */ /* 0x082fe400078e02ff */
[----:B------:R-:W-:Y:S02]  /*25a0*/  IMAD.IADD R21, R163, 0x1, R161 ;  /* 0x00000001a3157824 */ /* 0x000fe400078e02a1 */
[----:B------:R-:W-:Y:S02]  /*25b0*/  IMAD.MOV.U32 R20, RZ, RZ, R162 ;  /* 0x000000ffff147224 */ /* 0x000fe400078e00a2 */
[C---:B------:R-:W-:Y:S02]  /*25c0*/  IMAD R165, R169.reuse, R167, R6 ;  /* 0x000000a7a9a57224 */ /* 0x040fe400078e0206 */
[----:B------:R-:W-:-:S04]  /*25d0*/  IMAD.WIDE.U32 R4, R169, R166, R20 ;  /* 0x000000a6a9047225 */ /* 0x000fc800078e0014 */
[----:B------:R-:W-:Y:S01]  /*25e0*/  IMAD.IADD R5, R5, 0x1, R165 ;  /* 0x0000000105057824 */ /* 0x000fe200078e02a5 */
[----:B--2---:R-:W-:-:S04]  /*25f0*/  LEA R6, P0, R4, R12, 0x1 ;  /* 0x0000000c04067211 */ /* 0x004fc800078008ff */
[----:B------:R-:W-:-:S05]  /*2600*/  LEA.HI.X R7, R4, R13, R5, 0x1, P0 ;  /* 0x0000000d04077211 */ /* 0x000fca00000f0c05 */
[----:B------:R0:W2:Y:S01]  /*2610*/  @P1 LDG.E.LTC128B.U16 R15, desc[UR36][R6.64] ;  /* 0x00000024060f1981 */ /* 0x0000a2000c1e1520 */
[----:B------:R-:W-:Y:S01]  /*2620*/  LEA R4, P0, R160, UR4, 0x1 ;  /* 0x00000004a0047c11 */ /* 0x000fe2000f8008ff */
[----:B------:R-:W-:Y:S01]  /*2630*/  IMAD.WIDE.U32 R158, R169, R166, R8 ;  /* 0x000000a6a99e7225 */ /* 0x000fe200078e0008 */
[----:B------:R-:W-:Y:S03]  /*2640*/  BSSY B1, `(.L_x_34) ;  /* 0x0000012000017945 */ /* 0x000fe60003800000 */
[----:B------:R-:W-:Y:S02]  /*2650*/  IMAD.IADD R159, R165, 0x1, R159 ;  /* 0x00000001a59f7824 */ /* 0x000fe400078e029f */
[----:B------:R-:W-:-:S04]  /*2660*/  IMAD.WIDE.U32 R158, R23, R14, R158 ;  /* 0x0000000e179e7225 */ /* 0x000fc800078e009e */
[----:B0-----:R-:W-:Y:S01]  /*2670*/  IMAD.IADD R7, R161, 0x1, R159 ;  /* 0x00000001a1077824 */ /* 0x001fe200078e029f */
[----:B------:R-:W-:Y:S02]  /*2680*/  LEA R6, P4, R158, R12, 0x1 ;  /* 0x0000000c9e067211 */ /* 0x000fe400078808ff */
[----:B------:R-:W-:Y:S02]  /*2690*/  SHF.L.U64.HI R159, R166, 0x3, R167 ;  /* 0x00000003a69f7819 */ /* 0x000fe400000102a7 */
[----:B------:R-:W-:Y:S01]  /*26a0*/  LEA.HI.X R7, R158, R13, R7, 0x1, P4 ;  /* 0x0000000d9e077211 */ /* 0x000fe200020f0c07 */
[----:B------:R-:W-:Y:S02]  /*26b0*/  IMAD.SHL.U32 R158, R166, 0x8, RZ ;  /* 0x00000008a69e7824 */ /* 0x000fe400078e00ff */
[----:B--2---:R-:W-:-:S04]  /*26c0*/  IMAD.U32 R5, R15, 0x10000, RZ ;  /* 0x000100000f057824 */ /* 0x004fc800078e00ff */
[----:B------:R-:W-:-:S04]  /*26d0*/  FMUL R5, R5, R156 ;  /* 0x0000009c05057220 */ /* 0x000fc80000400000 */
[----:B------:R-:W-:Y:S01]  /*26e0*/  FFMA R24, R24, R155, R5 ;  /* 0x0000009b18187223 */ /* 0x000fe20000000005 */
[----:B------:R-:W-:Y:S02]  /*26f0*/  LEA.HI.X R5, R160, UR5, R153, 0x1, P0 ;  /* 0x00000005a0057c11 */ /* 0x000fe400080f0c99 */
[----:B------:R-:W-:Y:S02]  /*2700*/  ISETP.GT.AND P0, PT, R3, 0x1, PT ;  /* 0x000000010300780c */ /* 0x000fe40003f04270 */
[----:B------:R-:W-:Y:S02]  /*2710*/  F2FP.BF16.F32.PACK_AB R24, RZ, R24 ;  /* 0x00000018ff18723e */ /* 0x000fe400000010ff */
[----:B------:R-:W-:-:S03]  /*2720*/  ISETP.GT.AND P3, PT, R0, RZ, P0 ;  /* 0x000000ff0000720c */ /* 0x000fc60000764270 */
[----:B------:R0:W-:Y:S10]  /*2730*/  @P1 STG.E.U16 desc[UR36][R4.64], R24 ;  /* 0x0000001804001986 */ /* 0x0001f4000c101524 */
[----:B------:R-:W-:Y:S05]  /*2740*/  @!P3 BRA `(.L_x_35) ;  /* 0x000000000004b947 */ /* 0x000fea0003800000 */
[----:B------:R1:W5:Y:S02]  /*2750*/  LDG.E.LTC128B.U16 R15, desc[UR36][R6.64+0x2] ;  /* 0x00000224060f7981 */ /* 0x000364000c1e1520 */
.L_x_35:
[----:B------:R-:W-:Y:S05]  /*2760*/  BSYNC B1 ;  /* 0x0000000000017941 */ /* 0x000fea0003800000 */
.L_x_34:
[----:B-----5:R-:W-:Y:S01]  /*2770*/  IMAD.U32 R153, R15, 0x10000, RZ ;  /* 0x000100000f997824 */ /* 0x020fe200078e00ff */
[----:B------:R-:W-:Y:S01]  /*2780*/  ISETP.GT.AND P2, PT, R0, 0x8, P2 ;  /* 0x000000080000780c */ /* 0x000fe20001744270 */
[----:B------:R-:W-:Y:S01]  /*2790*/  IMAD.WIDE.U32 R158, R169, R166, R158 ;  /* 0x000000a6a99e7225 */ /* 0x000fe200078e009e */
[----:B0-----:R-:W-:-:S03]  /*27a0*/  PRMT R24, R15, 0x7610, R24 ;  /* 0x000076100f187816 */ /* 0x001fc60000000018 */
[----:B------:R-:W-:Y:S01]  /*27b0*/  FMUL R20, R153, R156 ;  /* 0x0000009c99147220 */ /* 0x000fe20000400000 */
[----:B------:R-:W-:Y:S01]  /*27c0*/  IMAD.IADD R165, R165, 0x1, R159 ;  /* 0x00000001a5a57824 */ /* 0x000fe200078e029f */
[----:B------:R-:W-:Y:S02]  /*27d0*/  IADD3 R162, P1, R162, R158, RZ ;  /* 0x0000009ea2a27210 */ /* 0x000fe40007f3e0ff */
[----:B------:R-:W-:-:S03]  /*27e0*/  FFMA R25, R25, R155, R20 ;  /* 0x0000009b19197223 */ /* 0x000fc60000000014 */
[----:B------:R-:W-:Y:S02]  /*27f0*/  IMAD.X R21, R165, 0x1, R21, P1 ;  /* 0x00000001a5157824 */ /* 0x000fe400008e0615 */
[----:B------:R-:W-:Y:S02]  /*2800*/  F2FP.BF16.F32.PACK_AB R25, RZ, R25 ;  /* 0x00000019ff19723e */ /* 0x000fe400000010ff */
[C---:B------:R-:W-:Y:S02]  /*2810*/  LEA R20, P1, R162.reuse, R12, 0x1 ;  /* 0x0000000ca2147211 */ /* 0x040fe400078208ff */
[----:B------:R-:W-:Y:S02]  /*2820*/  PRMT R153, R25, 0x7610, R153 ;  /* 0x0000761019997816 */ /* 0x000fe40000000099 */
[----:B------:R-:W-:-:S03]  /*2830*/  LEA.HI.X R21, R162, R13, R21, 0x1, P1 ;  /* 0x0000000da2157211 */ /* 0x000fc600008f0c15 */
[----:B------:R0:W-:Y:S04]  /*2840*/  @P3 STG.E.U16 desc[UR36][R4.64+0x2], R153 ;  /* 0x0000029904003986 */ /* 0x0001e8000c101524 */
[----:B------:R-:W2:Y:S01]  /*2850*/  @P2 LDG.E.LTC128B.U16 R24, desc[UR36][R20.64] ;  /* 0x0000002414182981 */ /* 0x000ea2000c1e1520 */
[----:B------:R-:W-:Y:S01]  /*2860*/  IADD3 R8, P1, R8, R158, RZ ;  /* 0x0000009e08087210 */ /* 0x000fe20007f3e0ff */
[----:B------:R-:W-:Y:S01]  /*2870*/  BSSY B1, `(.L_x_36) ;  /* 0x0000011000017945 */ /* 0x000fe20003800000 */
[----:B------:R-:W-:Y:S02]  /*2880*/  SHF.L.U64.HI R11, R10, 0x4, R11 ;  /* 0x000000040a0b7819 */ /* 0x000fe4000001020b */
[----:B------:R-:W-:Y:S01]  /*2890*/  ISETP.GT.AND P0, PT, R0, 0x8, P0 ;  /* 0x000000080000780c */ /* 0x000fe20000704270 */
[----:B------:R-:W-:Y:S01]  /*28a0*/  IMAD.X R9, R9, 0x1, R165, P1 ;  /* 0x0000000109097824 */ /* 0x000fe200008e06a5 */
[----:B------:R-:W-:-:S05]  /*28b0*/  LEA R10, P1, R10, R4, 0x4 ;  /* 0x000000040a0a7211 */ /* 0x000fca00078220ff */
[----:B------:R-:W-:Y:S02]  /*28c0*/  IMAD.X R11, R11, 0x1, R5, P1 ;  /* 0x000000010b0b7824 */ /* 0x000fe400008e0605 */
[----:B--2---:R-:W-:-:S04]  /*28d0*/  IMAD.U32 R15, R24, 0x10000, RZ ;  /* 0x00010000180f7824 */ /* 0x004fc800078e00ff */
[----:B------:R-:W-:Y:S01]  /*28e0*/  FMUL R25, R15, R156 ;  /* 0x0000009c0f197220 */ /* 0x000fe20000400000 */
[----:B------:R-:W-:-:S04]  /*28f0*/  IMAD.WIDE.U32 R14, R23, R14, R8 ;  /* 0x0000000e170e7225 */ /* 0x000fc800078e0008 */
[----:B------:R-:W-:Y:S01]  /*2900*/  FFMA R25, R26, R155, R25 ;  /* 0x0000009b1a197223 */ /* 0x000fe20000000019 */
[----:B------:R-:W-:Y:S01]  /*2910*/  IMAD.IADD R9, R161, 0x1, R15 ;  /* 0x00000001a1097824 */ /* 0x000fe200078e020f */
[----:B------:R-:W-:-:S03]  /*2920*/  LEA R8, P3, R14, R12, 0x1 ;  /* 0x0000000c0e087211 */ /* 0x000fc600078608ff */
[----:B------:R-:W-:Y:S02]  /*2930*/  F2FP.BF16.F32.PACK_AB R25, RZ, R25 ;  /* 0x00000019ff19723e */ /* 0x000fe400000010ff */
[----:B------:R-:W-:-:S03]  /*2940*/  LEA.HI.X R9, R14, R13, R9, 0x1, P3 ;  /* 0x0000000d0e097211 */ /* 0x000fc600018f0c09 */
[----:B------:R0:W-:Y:S01]  /*2950*/  @P2 STG.E.U16 desc[UR36][R10.64], R25 ;  /* 0x000000190a002986 */ /* 0x0001e2000c101524 */
[----:B------:R-:W-:Y:S05]  /*2960*/  @!P0 BRA `(.L_x_37) ;  /* 0x0000000000048947 */ /* 0x000fea0003800000 */
[----:B------:R2:W5:Y:S02]  /*2970*/  LDG.E.LTC128B.U16 R24, desc[UR36][R8.64+0x2] ;  /* 0x0000022408187981 */ /* 0x000564000c1e1520 */
.L_x_37:
[----:B------:R-:W-:Y:S05]  /*2980*/  BSYNC B1 ;  /* 0x0000000000017941 */ /* 0x000fea0003800000 */
.L_x_36:
[----:B-----5:R-:W-:Y:S01]  /*2990*/  IMAD.U32 R13, R24, 0x10000, RZ ;  /* 0x00010000180d7824 */ /* 0x020fe200078e00ff */
[----:B------:R-:W-:Y:S01]  /*29a0*/  ISETP.GT.AND P1, PT, R3, 0x8, PT ;  /* 0x000000080300780c */ /* 0x000fe20003f24270 */
[----:B------:R-:W-:Y:S02]  /*29b0*/  BSSY B1, `(.L_x_38) ;  /* 0x0000008000017945 */ /* 0x000fe40003800000 */
[----:B------:R-:W-:Y:S01]  /*29c0*/  FMUL R12, R13, R156 ;  /* 0x0000009c0d0c7220 */ /* 0x000fe20000400000 */
[----:B------:R-:W-:-:S03]  /*29d0*/  ISETP.GT.AND P2, PT, R0, RZ, P1 ;  /* 0x000000ff0000720c */ /* 0x000fc60000f44270 */
[----:B------:R-:W-:-:S05]  /*29e0*/  FFMA R12, R27, R155, R12 ;  /* 0x0000009b1b0c7223 */ /* 0x000fca000000000c */
[----:B------:R-:W-:-:S05]  /*29f0*/  F2FP.BF16.F32.PACK_AB R12, RZ, R12 ;  /* 0x0000000cff0c723e */ /* 0x000fca00000010ff */
[----:B------:R3:W-:Y:S01]  /*2a00*/  @P0 STG.E.U16 desc[UR36][R10.64+0x2], R12 ;  /* 0x0000020c0a000986 */ /* 0x0007e2000c101524 */
[----:B------:R-:W-:Y:S05]  /*2a10*/  @!P2 BRA `(.L_x_39) ;  /* 0x000000000004a947 */ /* 0x000fea0003800000 */
[----:B------:R4:W5:Y:S02]  /*2a20*/  LDG.E.LTC128B.U16 R24, desc[UR36][R6.64+0x10] ;  /* 0x0000102406187981 */ /* 0x000964000c1e1520 */
.L_x_39:
[----:B------:R-:W-:Y:S05]  /*2a30*/  BSYNC B1 ;  /* 0x0000000000017941 */ /* 0x000fea0003800000 */
.L_x_38:
        /* <DEDUP_REMOVED lines=10> */
.L_x_41:
[----:B------:R-:W-:Y:S05]  /*2ae0*/  BSYNC B1 ;  /* 0x0000000000017941 */ /* 0x000fea0003800000 */
.L_x_40:
[----:B0----5:R-:W-:Y:S01]  /*2af0*/  IMAD.U32 R13, R24, 0x10000, RZ ;  /* 0x00010000180d7824 */ /* 0x021fe200078e00ff */
[----:B------:R-:W-:Y:S01]  /*2b00*/  ISETP.GT.AND P1, PT, R0, 0x8, P1 ;  /* 0x000000080000780c */ /* 0x000fe20000f24270 */
[----:B------:R-:W-:Y:S02]  /*2b10*/  BSSY B1, `(.L_x_42) ;  /* 0x0000007000017945 */ /* 0x000fe40003800000 */
[----:B---3--:R-:W-:-:S04]  /*2b20*/  FMUL R12, R13, R156 ;  /* 0x0000009c0d0c7220 */ /* 0x008fc80000400000 */
[----:B------:R-:W-:-:S05]  /*2b30*/  FFMA R12, R29, R155, R12 ;  /* 0x0000009b1d0c7223 */ /* 0x000fca000000000c */
[----:B------:R-:W-:-:S05]  /*2b40*/  F2FP.BF16.F32.PACK_AB R12, RZ, R12 ;  /* 0x0000000cff0c723e */ /* 0x000fca00000010ff */
[----:B------:R0:W-:Y:S01]  /*2b50*/  @P3 STG.E.U16 desc[UR36][R4.64+0x12], R12 ;  /* 0x0000120c04003986 */ /* 0x0001e2000c101524 */
[----:B------:R-:W-:Y:S05]  /*2b60*/  @!P1 BRA `(.L_x_43) ;  /* 0x0000000000049947 */ /* 0x000fea0003800000 */
[----:B------:R3:W5:Y:S02]  /*2b70*/  LDG.E.LTC128B.U16 R24, desc[UR36][R8.64+0x10] ;  /* 0x0000102408187981 */ /* 0x000764000c1e1520 */
.L_x_43:
[----:B------:R-:W-:Y:S05]  /*2b80*/  BSYNC B1 ;  /* 0x0000000000017941 */ /* 0x000fea0003800000 */
.L_x_42:
[----:B-----5:R-:W-:Y:S01]  /*2b90*/  IMAD.U32 R13, R24, 0x10000, RZ ;  /* 0x00010000180d7824 */ /* 0x020fe200078e00ff */
[----:B------:R-:W-:Y:S01]  /*2ba0*/  ISETP.GT.AND P0, PT, R0, 0x8, P0 ;  /* 0x000000080000780c */ /* 0x000fe20000704270 */
[----:B------:R-:W-:Y:S02]  /*2bb0*/  BSSY B1, `(.L_x_44) ;  /* 0x0000007000017945 */ /* 0x000fe40003800000 */
[----:B------:R-:W-:-:S04]  /*2bc0*/  FMUL R13, R13, R156 ;  /* 0x0000009c0d0d7220 */ /* 0x000fc80000400000 */
[----:B------:R-:W-:-:S05]  /*2bd0*/  FFMA R13, R30, R155, R13 ;  /* 0x0000009b1e0d7223 */ /* 0x000fca000000000d */
[----:B------:R-:W-:-:S05]  /*2be0*/  F2FP.BF16.F32.PACK_AB R13, RZ, R13 ;  /* 0x0000000dff0d723e */ /* 0x000fca00000010ff */
[----:B------:R0:W-:Y:S01]  /*2bf0*/  @P1 STG.E.U16 desc[UR36][R10.64+0x10], R13 ;  /* 0x0000100d0a001986 */ /* 0x0001e2000c101524 */
[----:B------:R-:W-:Y:S05]  /*2c00*/  @!P0 BRA `(.L_x_45) ;  /* 0x0000000000048947 */ /* 0x000fea0003800000 */
[----:B------:R0:W5:Y:S02]  /*2c10*/  LDG.E.LTC128B.U16 R24, desc[UR36][R8.64+0x12] ;  /* 0x0000122408187981 */ /* 0x000164000c1e1520 */
.L_x_45:
[----:B------:R-:W-:Y:S05]  /*2c20*/  BSYNC B1 ;  /* 0x0000000000017941 */ /* 0x000fea0003800000 */
.L_x_44:
[----:B0----5:R-:W-:Y:S01]  /*2c30*/  IMAD.U32 R13, R24, 0x10000, RZ ;  /* 0x00010000180d7824 */ /* 0x021fe200078e00ff */
        /* <DEDUP_REMOVED lines=9> */
.L_x_47:
[----:B------:R-:W-:Y:S05]  /*2cd0*/  BSYNC B1 ;  /* 0x0000000000017941 */ /* 0x000fea0003800000 */
.L_x_46:
        /* <DEDUP_REMOVED lines=10> */
.L_x_49:
[----:B------:R-:W-:Y:S05]  /*2d80*/  BSYNC B1 ;  /* 0x0000000000017941 */ /* 0x000fea0003800000 */
.L_x_48:
[----:B0----5:R-:W-:Y:S01]  /*2d90*/  IMAD.U32 R13, R24, 0x10000, RZ ;  /* 0x00010000180d7824 */ /* 0x021fe200078e00ff */
        /* <DEDUP_REMOVED lines=8> */
.L_x_51:
[----:B------:R-:W-:Y:S05]  /*2e20*/  BSYNC B1 ;  /* 0x0000000000017941 */ /* 0x000fea0003800000 */
.L_x_50:
        /* <DEDUP_REMOVED lines=9> */
.L_x_53:
[----:B------:R-:W-:Y:S05]  /*2ec0*/  BSYNC B1 ;  /* 0x0000000000017941 */ /* 0x000fea0003800000 */
.L_x_52:
        /* <DEDUP_REMOVED lines=10> */
.L_x_55:
[----:B------:R-:W-:Y:S05]  /*2f70*/  BSYNC B1 ;  /* 0x0000000000017941 */ /* 0x000fea0003800000 */
.L_x_54:
        /* <DEDUP_REMOVED lines=10> */
.L_x_57:
[----:B------:R-:W-:Y:S05]  /*3020*/  BSYNC B1 ;  /* 0x0000000000017941 */ /* 0x000fea0003800000 */
.L_x_56:
        /* <DEDUP_REMOVED lines=9> */
.L_x_59:
[----:B------:R-:W-:Y:S05]  /*30c0*/  BSYNC B1 ;  /* 0x0000000000017941 */ /* 0x000fea0003800000 */
.L_x_58:
        /* <DEDUP_REMOVED lines=9> */
.L_x_61:
[----:B------:R-:W-:Y:S05]  /*3160*/  BSYNC B1 ;  /* 0x0000000000017941 */ /* 0x000fea0003800000 */
.L_x_60:
        /* <DEDUP_REMOVED lines=10> */
.L_x_63:
[----:B------:R-:W-:Y:S05]  /*3210*/  BSYNC B1 ;  /* 0x0000000000017941 */ /* 0x000fea0003800000 */
.L_x_62:
        /* <DEDUP_REMOVED lines=10> */
.L_x_65:
[----:B------:R-:W-:Y:S05]  /*32c0*/  BSYNC B1 ;  /* 0x0000000000017941 */ /* 0x000fea0003800000 */
.L_x_64:
        /* <DEDUP_REMOVED lines=9> */
.L_x_67:
[----:B------:R-:W-:Y:S05]  /*3360*/  BSYNC B1 ;  /* 0x0000000000017941 */ /* 0x000fea0003800000 */
.L_x_66:
        /* <DEDUP_REMOVED lines=9> */
.L_x_69:
[----:B------:R-:W-:Y:S05]  /*3400*/  BSYNC B1 ;  /* 0x0000000000017941 */ /* 0x000fea0003800000 */
.L_x_68:
        /* <DEDUP_REMOVED lines=10> */
.L_x_71:
[----:B------:R-:W-:Y:S05]  /*34b0*/  BSYNC B1 ;  /* 0x0000000000017941 */ /* 0x000fea0003800000 */
.L_x_70:
        /* <DEDUP_REMOVED lines=10> */
.L_x_73:
[----:B------:R-:W-:Y:S05]  /*3560*/  BSYNC B1 ;  /* 0x0000000000017941 */ /* 0x000fea0003800000 */
.L_x_72:
        /* <DEDUP_REMOVED lines=9> */
.L_x_75:
[----:B------:R-:W-:Y:S05]  /*3600*/  BSYNC B1 ;  /* 0x0000000000017941 */ /* 0x000fea0003800000 */
.L_x_74:
        /* <DEDUP_REMOVED lines=9> */
.L_x_77:
[----:B------:R-:W-:Y:S05]  /*36a0*/  BSYNC B1 ;  /* 0x0000000000017941 */ /* 0x000fea0003800000 */
.L_x_76:
        /* <DEDUP_REMOVED lines=10> */
.L_x_79:
[----:B------:R-:W-:Y:S05]  /*3750*/  BSYNC B1 ;  /* 0x0000000000017941 */ /* 0x000fea0003800000 */
.L_x_78:
        /* <DEDUP_REMOVED lines=10> */
.L_x_81:
[----:B------:R-:W-:Y:S05]  /*3800*/  BSYNC B1 ;  /* 0x0000000000017941 */ /* 0x000fea0003800000 */
.L_x_80:
        /* <DEDUP_REMOVED lines=9> */
.L_x_83:
[----:B------:R-:W-:Y:S05]  /*38a0*/  BSYNC B1 ;  /* 0x0000000000017941 */ /* 0x000fea0003800000 */
.L_x_82:
        /* <DEDUP_REMOVED lines=9> */
.L_x_85:
[----:B------:R-:W-:Y:S05]  /*3940*/  BSYNC B1 ;  /* 0x0000000000017941 */ /* 0x000fea0003800000 */
.L_x_84:
        /* <DEDUP_REMOVED lines=10> */
.L_x_87:
[----:B------:R-:W-:Y:S05]  /*39f0*/  BSYNC B1 ;  /* 0x0000000000017941 */ /* 0x000fea0003800000 */
.L_x_86:
        /* <DEDUP_REMOVED lines=10> */
.L_x_89:
[----:B------:R-:W-:Y:S05]  /*3aa0*/  BSYNC B1 ;  /* 0x0000000000017941 */ /* 0x000fea0003800000 */
.L_x_88:
        /* <DEDUP_REMOVED lines=9> */
.L_x_91:
[----:B------:R-:W-:Y:S05]  /*3b40*/  BSYNC B1 ;  /* 0x0000000000017941 */ /* 0x000fea0003800000 */
.L_x_90:
        /* <DEDUP_REMOVED lines=9> */
.L_x_93:
[----:B------:R-:W-:Y:S05]  /*3be0*/  BSYNC B1 ;  /* 0x0000000000017941 */ /* 0x000fea0003800000 */
.L_x_92:
        /* <DEDUP_REMOVED lines=10> */
.L_x_95:
[----:B------:R-:W-:Y:S05]  /*3c90*/  BSYNC B1 ;  /* 0x0000000000017941 */ /* 0x000fea0003800000 */
.L_x_94:
        /* <DEDUP_REMOVED lines=10> */
.L_x_97:
[----:B------:R-:W-:Y:S05]  /*3d40*/  BSYNC B1 ;  /* 0x0000000000017941 */ /* 0x000fea0003800000 */
.L_x_96:
        /* <DEDUP_REMOVED lines=9> */
.L_x_99:
[----:B------:R-:W-:Y:S05]  /*3de0*/  BSYNC B1 ;  /* 0x0000000000017941 */ /* 0x000fea0003800000 */
.L_x_98:
        /* <DEDUP_REMOVED lines=9> */
.L_x_101:
[----:B------:R-:W-:Y:S05]  /*3e80*/  BSYNC B1 ;  /* 0x0000000000017941 */ /* 0x000fea0003800000 */
.L_x_100:
        /* <DEDUP_REMOVED lines=10> */
.L_x_103:
[----:B------:R-:W-:Y:S05]  /*3f30*/  BSYNC B1 ;  /* 0x0000000000017941 */ /* 0x000fea0003800000 */
.L_x_102:
        /* <DEDUP_REMOVED lines=10> */
.L_x_105:
[----:B------:R-:W-:Y:S05]  /*3fe0*/  BSYNC B1 ;  /* 0x0000000000017941 */ /* 0x000fea0003800000 */
.L_x_104:
        /* <DEDUP_REMOVED lines=9> */
.L_x_107:
[----:B------:R-:W-:Y:S05]  /*4080*/  BSYNC B1 ;  /* 0x0000000000017941 */ /* 0x000fea0003800000 */
.L_x_106:
        /* <DEDUP_REMOVED lines=9> */
.L_x_109:
[----:B------:R-:W-:Y:S05]  /*4120*/  BSYNC B1 ;  /* 0x0000000000017941 */ /* 0x000fea0003800000 */
.L_x_108:
        /* <DEDUP_REMOVED lines=10> */
.L_x_111:
[----:B------:R-:W-:Y:S05]  /*41d0*/  BSYNC B1 ;  /* 0x0000000000017941 */ /* 0x000fea0003800000 */
.L_x_110:
        /* <DEDUP_REMOVED lines=10> */
.L_x_113:
[----:B------:R-:W-:Y:S05]  /*4280*/  BSYNC B1 ;  /* 0x0000000000017941 */ /* 0x000fea0003800000 */
.L_x_112:
        /* <DEDUP_REMOVED lines=9> */
.L_x_115:
[----:B------:R-:W-:Y:S05]  /*4320*/  BSYNC B1 ;  /* 0x0000000000017941 */ /* 0x000fea0003800000 */
.L_x_114:
        /* <DEDUP_REMOVED lines=9> */
.L_x_117:
[----:B------:R-:W-:Y:S05]  /*43c0*/  BSYNC B1 ;  /* 0x0000000000017941 */ /* 0x000fea0003800000 */
.L_x_116:
        /* <DEDUP_REMOVED lines=10> */
.L_x_119:
[----:B------:R-:W-:Y:S05]  /*4470*/  BSYNC B1 ;  /* 0x0000000000017941 */ /* 0x000fea0003800000 */
.L_x_118:
        /* <DEDUP_REMOVED lines=10> */
.L_x_121:
[----:B------:R-:W-:Y:S05]  /*4520*/  BSYNC B1 ;  /* 0x0000000000017941 */ /* 0x000fea0003800000 */
.L_x_120:
        /* <DEDUP_REMOVED lines=9> */
.L_x_123:
[----:B------:R-:W-:Y:S05]  /*45c0*/  BSYNC B1 ;  /* 0x0000000000017941 */ /* 0x000fea0003800000 */
.L_x_122:
        /* <DEDUP_REMOVED lines=9> */
.L_x_125:
[----:B------:R-:W-:Y:S05]  /*4660*/  BSYNC B1 ;  /* 0x0000000000017941 */ /* 0x000fea0003800000 */
.L_x_124:
        /* <DEDUP_REMOVED lines=10> */
.L_x_127:
[----:B------:R-:W-:Y:S05]  /*4710*/  BSYNC B1 ;  /* 0x0000000000017941 */ /* 0x000fea0003800000 */
.L_x_126:
        /* <DEDUP_REMOVED lines=10> */
.L_x_129:
[----:B------:R-:W-:Y:S05]  /*47c0*/  BSYNC B1 ;  /* 0x0000000000017941 */ /* 0x000fea0003800000 */
.L_x_128:
        /* <DEDUP_REMOVED lines=9> */
.L_x_131:
[----:B------:R-:W-:Y:S05]  /*4860*/  BSYNC B1 ;  /* 0x0000000000017941 */ /* 0x000fea0003800000 */
.L_x_130:
        /* <DEDUP_REMOVED lines=9> */
.L_x_133:
[----:B------:R-:W-:Y:S05]  /*4900*/  BSYNC B1 ;  /* 0x0000000000017941 */ /* 0x000fea0003800000 */
.L_x_132:
        /* <DEDUP_REMOVED lines=10> */
.L_x_135:
[----:B------:R-:W-:Y:S05]  /*49b0*/  BSYNC B1 ;  /* 0x0000000000017941 */ /* 0x000fea0003800000 */
.L_x_134:
        /* <DEDUP_REMOVED lines=10> */
.L_x_137:
[----:B------:R-:W-:Y:S05]  /*4a60*/  BSYNC B1 ;  /* 0x0000000000017941 */ /* 0x000fea0003800000 */
.L_x_136:
        /* <DEDUP_REMOVED lines=9> */
.L_x_139:
[----:B------:R-:W-:Y:S05]  /*4b00*/  BSYNC B1 ;  /* 0x0000000000017941 */ /* 0x000fea0003800000 */
.L_x_138:
        /* <DEDUP_REMOVED lines=9> */
.L_x_141:
[----:B------:R-:W-:Y:S05]  /*4ba0*/  BSYNC B1 ;  /* 0x0000000000017941 */ /* 0x000fea0003800000 */
.L_x_140:
        /* <DEDUP_REMOVED lines=10> */
.L_x_143:
[----:B------:R-:W-:Y:S05]  /*4c50*/  BSYNC B1 ;  /* 0x0000000000017941 */ /* 0x000fea0003800000 */
.L_x_142:
        /* <DEDUP_REMOVED lines=10> */
.L_x_145:
[----:B------:R-:W-:Y:S05]  /*4d00*/  BSYNC B1 ;  /* 0x0000000000017941 */ /* 0x000fea0003800000 */
.L_x_144:
        /* <DEDUP_REMOVED lines=9> */
.L_x_147:
[----:B------:R-:W-:Y:S05]  /*4da0*/  BSYNC B1 ;  /* 0x0000000000017941 */ /* 0x000fea0003800000 */
.L_x_146:
        /* <DEDUP_REMOVED lines=9> */
.L_x_149:
[----:B------:R-:W-:Y:S05]  /*4e40*/  BSYNC B1 ;  /* 0x0000000000017941 */ /* 0x000fea0003800000 */
.L_x_148:
        /* <DEDUP_REMOVED lines=10> */
.L_x_151:
[----:B------:R-:W-:Y:S05]  /*4ef0*/  BSYNC B1 ;  /* 0x0000000000017941 */ /* 0x000fea0003800000 */
.L_x_150:
        /* <DEDUP_REMOVED lines=10> */
.L_x_153:
[----:B------:R-:W-:Y:S05]  /*4fa0*/  BSYNC B1 ;  /* 0x0000000000017941 */ /* 0x000fea0003800000 */
.L_x_152:
        /* <DEDUP_REMOVED lines=9> */
.L_x_155:
[----:B------:R-:W-:Y:S05]  /*5040*/  BSYNC B1 ;  /* 0x0000000000017941 */ /* 0x000fea0003800000 */
.L_x_154:
        /* <DEDUP_REMOVED lines=9> */
.L_x_157:
[----:B------:R-:W-:Y:S05]  /*50e0*/  BSYNC B1 ;  /* 0x0000000000017941 */ /* 0x000fea0003800000 */
.L_x_156:
        /* <DEDUP_REMOVED lines=10> */
.L_x_159:
[----:B------:R-:W-:Y:S05]  /*5190*/  BSYNC B1 ;  /* 0x0000000000017941 */ /* 0x000fea0003800000 */
.L_x_158:
        /* <DEDUP_REMOVED lines=10> */
.L_x_161:
[----:B------:R-:W-:Y:S05]  /*5240*/  BSYNC B1 ;  /* 0x0000000000017941 */ /* 0x000fea0003800000 */
.L_x_160:
        /* <DEDUP_REMOVED lines=9> */
.L_x_163:
[----:B------:R-:W-:Y:S05]  /*52e0*/  BSYNC B1 ;  /* 0x0000000000017941 */ /* 0x000fea0003800000 */
.L_x_162:
        /* <DEDUP_REMOVED lines=9> */
.L_x_165:
[----:B------:R-:W-:Y:S05]  /*5380*/  BSYNC B1 ;  /* 0x0000000000017941 */ /* 0x000fea0003800000 */
.L_x_164:
        /* <DEDUP_REMOVED lines=10> */
.L_x_167:
[----:B------:R-:W-:Y:S05]  /*5430*/  BSYNC B1 ;  /* 0x0000000000017941 */ /* 0x000fea0003800000 */
.L_x_166:
        /* <DEDUP_REMOVED lines=10> */
.L_x_169:
[----:B------:R-:W-:Y:S05]  /*54e0*/  BSYNC B1 ;  /* 0x0000000000017941 */ /* 0x000fea0003800000 */
.L_x_168:
        /* <DEDUP_REMOVED lines=9> */
.L_x_171:
[----:B------:R-:W-:Y:S05]  /*5580*/  BSYNC B1 ;  /* 0x0000000000017941 */ /* 0x000fea0003800000 */
.L_x_170:
        /* <DEDUP_REMOVED lines=9> */
.L_x_173:
[----:B------:R-:W-:Y:S05]  /*5620*/  BSYNC B1 ;  /* 0x0000000000017941 */ /* 0x000fea0003800000 */
.L_x_172:
        /* <DEDUP_REMOVED lines=10> */
.L_x_175:
[----:B------:R-:W-:Y:S05]  /*56d0*/  BSYNC B1 ;  /* 0x0000000000017941 */ /* 0x000fea0003800000 */
.L_x_174:
        /* <DEDUP_REMOVED lines=10> */
.L_x_177:
[----:B------:R-:W-:Y:S05]  /*5780*/  BSYNC B1 ;  /* 0x0000000000017941 */ /* 0x000fea0003800000 */
.L_x_176:
        /* <DEDUP_REMOVED lines=9> */
.L_x_179:
[----:B------:R-:W-:Y:S05]  /*5820*/  BSYNC B1 ;  /* 0x0000000000017941 */ /* 0x000fea0003800000 */
.L_x_178:
        /* <DEDUP_REMOVED lines=9> */
.L_x_181:
[----:B------:R-:W-:Y:S05]  /*58c0*/  BSYNC B1 ;  /* 0x0000000000017941 */ /* 0x000fea0003800000 */
.L_x_180:
        /* <DEDUP_REMOVED lines=10> */
.L_x_183:
[----:B------:R-:W-:Y:S05]  /*5970*/  BSYNC B1 ;  /* 0x0000000000017941 */ /* 0x000fea0003800000 */
.L_x_182:
        /* <DEDUP_REMOVED lines=10> */
.L_x_185:
[----:B------:R-:W-:Y:S05]  /*5a20*/  BSYNC B1 ;  /* 0x0000000000017941 */ /* 0x000fea0003800000 */
.L_x_184:
        /* <DEDUP_REMOVED lines=9> */
.L_x_187:
[----:B------:R-:W-:Y:S05]  /*5ac0*/  BSYNC B1 ;  /* 0x0000000000017941 */ /* 0x000fea0003800000 */
.L_x_186:
        /* <DEDUP_REMOVED lines=9> */
.L_x_189:
[----:B------:R-:W-:Y:S05]  /*5b60*/  BSYNC B1 ;  /* 0x0000000000017941 */ /* 0x000fea0003800000 */
.L_x_188:
        /* <DEDUP_REMOVED lines=10> */
.L_x_191:
[----:B------:R-:W-:Y:S05]  /*5c10*/  BSYNC B1 ;  /* 0x0000000000017941 */ /* 0x000fea0003800000 */
.L_x_190:
        /* <DEDUP_REMOVED lines=10> */
.L_x_193:
[----:B------:R-:W-:Y:S05]  /*5cc0*/  BSYNC B1 ;  /* 0x0000000000017941 */ /* 0x000fea0003800000 */
.L_x_192:
        /* <DEDUP_REMOVED lines=9> */
.L_x_195:
[----:B------:R-:W-:Y:S05]  /*5d60*/  BSYNC B1 ;  /* 0x0000000000017941 */ /* 0x000fea0003800000 */
.L_x_194:
        /* <DEDUP_REMOVED lines=9> */
.L_x_197:
[----:B------:R-:W-:Y:S05]  /*5e00*/  BSYNC B1 ;  /* 0x0000000000017941 */ /* 0x000fea0003800000 */
.L_x_196:
        /* <DEDUP_REMOVED lines=10> */
.L_x_199:
[----:B------:R-:W-:Y:S05]  /*5eb0*/  BSYNC B1 ;  /* 0x0000000000017941 */ /* 0x000fea0003800000 */
.L_x_198:
        /* <DEDUP_REMOVED lines=10> */
.L_x_201:
[----:B------:R-:W-:Y:S05]  /*5f60*/  BSYNC B1 ;  /* 0x0000000000017941 */ /* 0x000fea0003800000 */
.L_x_200:
        /* <DEDUP_REMOVED lines=9> */
.L_x_203:
[----:B------:R-:W-:Y:S05]  /*6000*/  BSYNC B1 ;  /* 0x0000000000017941 */ /* 0x000fea0003800000 */
.L_x_202:
        /* <DEDUP_REMOVED lines=9> */
.L_x_205:
[----:B------:R-:W-:Y:S05]  /*60a0*/  BSYNC B1 ;  /* 0x0000000000017941 */ /* 0x000fea0003800000 */
.L_x_204:
        /* <DEDUP_REMOVED lines=10> */
.L_x_207:
[----:B------:R-:W-:Y:S05]  /*6150*/  BSYNC B1 ;  /* 0x0000000000017941 */ /* 0x000fea0003800000 */
.L_x_206:
        /* <DEDUP_REMOVED lines=10> */
.L_x_209:
[----:B------:R-:W-:Y:S05]  /*6200*/  BSYNC B1 ;  /* 0x0000000000017941 */ /* 0x000fea0003800000 */
.L_x_208:
        /* <DEDUP_REMOVED lines=9> */
.L_x_211:
[----:B------:R-:W-:Y:S05]  /*62a0*/  BSYNC B1 ;  /* 0x0000000000017941 */ /* 0x000fea0003800000 */
.L_x_210:
        /* <DEDUP_REMOVED lines=9> */
.L_x_213:
[----:B------:R-:W-:Y:S05]  /*6340*/  BSYNC B1 ;  /* 0x0000000000017941 */ /* 0x000fea0003800000 */
.L_x_212:
        /* <DEDUP_REMOVED lines=10> */
.L_x_215:
[----:B------:R-:W-:Y:S05]  /*63f0*/  BSYNC B1 ;  /* 0x0000000000017941 */ /* 0x000fea0003800000 */
.L_x_214:
        /* <DEDUP_REMOVED lines=10> */
.L_x_217:
[----:B------:R-:W-:Y:S05]  /*64a0*/  BSYNC B1 ;  /* 0x0000000000017941 */ /* 0x000fea0003800000 */
.L_x_216:
        /* <DEDUP_REMOVED lines=9> */
.L_x_219:
[----:B------:R-:W-:Y:S05]  /*6540*/  BSYNC B1 ;  /* 0x0000000000017941 */ /* 0x000fea0003800000 */
.L_x_218:
        /* <DEDUP_REMOVED lines=9> */
.L_x_221:
[----:B------:R-:W-:Y:S05]  /*65e0*/  BSYNC B1 ;  /* 0x0000000000017941 */ /* 0x000fea0003800000 */
.L_x_220:
        /* <DEDUP_REMOVED lines=10> */
.L_x_223:
[----:B------:R-:W-:Y:S05]  /*6690*/  BSYNC B1 ;  /* 0x0000000000017941 */ /* 0x000fea0003800000 */
.L_x_222:
        /* <DEDUP_REMOVED lines=10> */
.L_x_225:
[----:B------:R-:W-:Y:S05]  /*6740*/  BSYNC B1 ;  /* 0x0000000000017941 */ /* 0x000fea0003800000 */
.L_x_224:
        /* <DEDUP_REMOVED lines=9> */
.L_x_227:
[----:B------:R-:W-:Y:S05]  /*67e0*/  BSYNC B1 ;  /* 0x0000000000017941 */ /* 0x000fea0003800000 */
.L_x_226:
        /* <DEDUP_REMOVED lines=9> */
.L_x_229:
[----:B------:R-:W-:Y:S05]  /*6880*/  BSYNC B1 ;  /* 0x0000000000017941 */ /* 0x000fea0003800000 */
.L_x_228:
        /* <DEDUP_REMOVED lines=10> */
.L_x_231:
[----:B------:R-:W-:Y:S05]  /*6930*/  BSYNC B1 ;  /* 0x0000000000017941 */ /* 0x000fea0003800000 */
.L_x_230:
        /* <DEDUP_REMOVED lines=10> */
.L_x_233:
[----:B------:R-:W-:Y:S05]  /*69e0*/  BSYNC B1 ;  /* 0x0000000000017941 */ /* 0x000fea0003800000 */
.L_x_232:
        /* <DEDUP_REMOVED lines=9> */
.L_x_235:
[----:B------:R-:W-:Y:S05]  /*6a80*/  BSYNC B1 ;  /* 0x0000000000017941 */ /* 0x000fea0003800000 */
.L_x_234:
        /* <DEDUP_REMOVED lines=9> */
.L_x_237:
[----:B------:R-:W-:Y:S05]  /*6b20*/  BSYNC B1 ;  /* 0x0000000000017941 */ /* 0x000fea0003800000 */
.L_x_236:
        /* <DEDUP_REMOVED lines=10> */
.L_x_239:
[----:B------:R-:W-:Y:S05]  /*6bd0*/  BSYNC B1 ;  /* 0x0000000000017941 */ /* 0x000fea0003800000 */
.L_x_238:
        /* <DEDUP_REMOVED lines=10> */
.L_x_241:
[----:B------:R-:W-:Y:S05]  /*6c80*/  BSYNC B1 ;  /* 0x0000000000017941 */ /* 0x000fea0003800000 */
.L_x_240:
        /* <DEDUP_REMOVED lines=9> */
.L_x_243:
[----:B------:R-:W-:Y:S05]  /*6d20*/  BSYNC B1 ;  /* 0x0000000000017941 */ /* 0x000fea0003800000 */
.L_x_242:
        /* <DEDUP_REMOVED lines=9> */
.L_x_245:
[----:B------:R-:W-:Y:S05]  /*6dc0*/  BSYNC B1 ;  /* 0x0000000000017941 */ /* 0x000fea0003800000 */
.L_x_244:
        /* <DEDUP_REMOVED lines=10> */
.L_x_247:
[----:B------:R-:W-:Y:S05]  /*6e70*/  BSYNC B1 ;  /* 0x0000000000017941 */ /* 0x000fea0003800000 */
.L_x_246:
        /* <DEDUP_REMOVED lines=10> */
.L_x_249:
[----:B------:R-:W-:Y:S05]  /*6f20*/  BSYNC B1 ;  /* 0x0000000000017941 */ /* 0x000fea0003800000 */
.L_x_248:
        /* <DEDUP_REMOVED lines=9> */
.L_x_251:
[----:B------:R-:W-:Y:S05]  /*6fc0*/  BSYNC B1 ;  /* 0x0000000000017941 */ /* 0x000fea0003800000 */
.L_x_250:
        /* <DEDUP_REMOVED lines=9> */
.L_x_253:
[----:B------:R-:W-:Y:S05]  /*7060*/  BSYNC B1 ;  /* 0x0000000000017941 */ /* 0x000fea0003800000 */
.L_x_252:
        /* <DEDUP_REMOVED lines=10> */
.L_x_255:
[----:B------:R-:W-:Y:S05]  /*7110*/  BSYNC B1 ;  /* 0x0000000000017941 */ /* 0x000fea0003800000 */
.L_x_254:
        /* <DEDUP_REMOVED lines=10> */
.L_x_257:
[----:B------:R-:W-:Y:S05]  /*71c0*/  BSYNC B1 ;  /* 0x0000000000017941 */ /* 0x000fea0003800000 */
.L_x_256:
        /* <DEDUP_REMOVED lines=9> */
.L_x_259:
[----:B------:R-:W-:Y:S05]  /*7260*/  BSYNC B1 ;  /* 0x0000000000017941 */ /* 0x000fea0003800000 */
.L_x_258:
        /* <DEDUP_REMOVED lines=9> */
.L_x_261:
[----:B------:R-:W-:Y:S05]  /*7300*/  BSYNC B1 ;  /* 0x0000000000017941 */ /* 0x000fea0003800000 */
.L_x_260:
        /* <DEDUP_REMOVED lines=10> */
.L_x_263:
[----:B------:R-:W-:Y:S05]  /*73b0*/  BSYNC B1 ;  /* 0x0000000000017941 */ /* 0x000fea0003800000 */
.L_x_262:
        /* <DEDUP_REMOVED lines=10> */
.L_x_265:
[----:B------:R-:W-:Y:S05]  /*7460*/  BSYNC B1 ;  /* 0x0000000000017941 */ /* 0x000fea0003800000 */
.L_x_264:
        /* <DEDUP_REMOVED lines=9> */
.L_x_267:
[----:B------:R-:W-:Y:S05]  /*7500*/  BSYNC B1 ;  /* 0x0000000000017941 */ /* 0x000fea0003800000 */
.L_x_266:
        /* <DEDUP_REMOVED lines=9> */
.L_x_269:
[----:B------:R-:W-:Y:S05]  /*75a0*/  BSYNC B1 ;  /* 0x0000000000017941 */ /* 0x000fea0003800000 */
.L_x_268:
        /* <DEDUP_REMOVED lines=10> */
.L_x_271:
[----:B------:R-:W-:Y:S05]  /*7650*/  BSYNC B1 ;  /* 0x0000000000017941 */ /* 0x000fea0003800000 */
.L_x_270:
        /* <DEDUP_REMOVED lines=10> */
.L_x_273:
[----:B------:R-:W-:Y:S05]  /*7700*/  BSYNC B1 ;  /* 0x0000000000017941 */ /* 0x000fea0003800000 */
.L_x_272:
        /* <DEDUP_REMOVED lines=9> */
.L_x_275:
[----:B------:R-:W-:Y:S05]  /*77a0*/  BSYNC B1 ;  /* 0x0000000000017941 */ /* 0x000fea0003800000 */
.L_x_274:
        /* <DEDUP_REMOVED lines=9> */
.L_x_277:
[----:B------:R-:W-:Y:S05]  /*7840*/  BSYNC B1 ;  /* 0x0000000000017941 */ /* 0x000fea0003800000 */
.L_x_276:
        /* <DEDUP_REMOVED lines=10> */
.L_x_279:
[----:B------:R-:W-:Y:S05]  /*78f0*/  BSYNC B1 ;  /* 0x0000000000017941 */ /* 0x000fea0003800000 */
.L_x_278:
        /* <DEDUP_REMOVED lines=10> */
.L_x_281:
[----:B------:R-:W-:Y:S05]  /*79a0*/  BSYNC B1 ;  /* 0x0000000000017941 */ /* 0x000fea0003800000 */
.L_x_280:
[----:B-----5:R-:W-:Y:S01]  /*79b0*/  IMAD.U32 R3, R24, 0x10000, RZ ;  /* 0x0001000018037824 */ /* 0x020fe200078e00ff */
[----:B------:R-:W-:Y:S01]  /*79c0*/  ISETP.GT.AND P1, PT, R0, 0x8, P1 ;  /* 0x000000080000780c */ /* 0x000fe20000f24270 */
[----:B------:R-:W-:Y:S02]  /*79d0*/  BSSY B1, `(.L_x_282) ;  /* 0x0000007000017945 */ /* 0x000fe40003800000 */
[----:B01--4-:R-:W-:-:S04]  /*79e0*/  FMUL R6, R3, R156 ;  /* 0x0000009c03067220 */ /* 0x013fc80000400000 */
[----:B------:R-:W-:-:S05]  /*79f0*/  FFMA R6, R149, R155, R6 ;  /* 0x0000009b95067223 */ /* 0x000fca0000000006 */
[----:B------:R-:W-:-:S05]  /*7a00*/  F2FP.BF16.F32.PACK_AB R6, RZ, R6 ;  /* 0x00000006ff06723e */ /* 0x000fca00000010ff */
[----:B------:R0:W-:Y:S01]  /*7a10*/  @P3 STG.E.U16 desc[UR36][R4.64+0x1f2], R6 ;  /* 0x0001f20604003986 */ /* 0x0001e2000c101524 */
[----:B------:R-:W-:Y:S05]  /*7a20*/  @!P1 BRA `(.L_x_283) ;  /* 0x0000000000049947 */ /* 0x000fea0003800000 */
[----:B------:R1:W5:Y:S02]  /*7a30*/  LDG.E.LTC128B.U16 R24, desc[UR36][R8.64+0x1f0] ;  /* 0x0001f02408187981 */ /* 0x000364000c1e1520 */
.L_x_283:
[----:B------:R-:W-:Y:S05]  /*7a40*/  BSYNC B1 ;  /* 0x0000000000017941 */ /* 0x000fea0003800000 */
.L_x_282:
[----:B-----5:R-:W-:Y:S01]  /*7a50*/  IMAD.U32 R3, R24, 0x10000, RZ ;  /* 0x0001000018037824 */ /* 0x020fe200078e00ff */
[----:B------:R-:W-:Y:S01]  /*7a60*/  ISETP.GT.AND P0, PT, R0, 0x8, P0 ;  /* 0x000000080000780c */ /* 0x000fe20000704270 */
[----:B0-----:R-:W-:Y:S01]  /*7a70*/  @P1 IMAD.MOV.U32 R4, RZ, RZ, R10 ;  /* 0x000000ffff041224 */ /* 0x001fe200078e000a */
[----:B------:R-:W-:Y:S01]  /*7a80*/  BSSY B1, `(.L_x_284) ;  /* 0x0000008000017945 */ /* 0x000fe20003800000 */
[----:B------:R-:W-:Y:S01]  /*7a90*/  FMUL R3, R3, R156 ;  /* 0x0000009c03037220 */ /* 0x000fe20000400000 */
[----:B------:R-:W-:-:S03]  /*7aa0*/  @P1 IMAD.MOV.U32 R5, RZ, RZ, R11 ;  /* 0x000000ffff051224 */ /* 0x000fc600078e000b */
[----:B------:R-:W-:-:S05]  /*7ab0*/  FFMA R3, R150, R155, R3 ;  /* 0x0000009b96037223 */ /* 0x000fca0000000003 */
[----:B------:R-:W-:-:S05]  /*7ac0*/  F2FP.BF16.F32.PACK_AB R3, RZ, R3 ;  /* 0x00000003ff03723e */ /* 0x000fca00000010ff */
[----:B------:R0:W-:Y:S01]  /*7ad0*/  @P1 STG.E.U16 desc[UR36][R4.64+0x1f0], R3 ;  /* 0x0001f00304001986 */ /* 0x0001e2000c101524 */
[----:B------:R-:W-:Y:S05]  /*7ae0*/  @!P0 BRA `(.L_x_285) ;  /* 0x0000000000048947 */ /* 0x000fea0003800000 */
[----:B------:R4:W5:Y:S02]  /*7af0*/  LDG.E.LTC128B.U16 R24, desc[UR36][R8.64+0x1f2] ;  /* 0x0001f22408187981 */ /* 0x000964000c1e1520 */
.L_x_285:
[----:B------:R-:W-:Y:S05]  /*7b00*/  BSYNC B1 ;  /* 0x0000000000017941 */ /* 0x000fea0003800000 */
.L_x_284:
[----:B------:R-:W-:Y:S05]  /*7b10*/  @!P0 BRA `(.L_x_286) ;  /* 0x0000002400308947 */ /* 0x000fea0003800000 */
[----:B0----5:R-:W-:-:S04]  /*7b20*/  IMAD.U32 R3, R24, 0x10000, RZ ;  /* 0x0001000018037824 */ /* 0x021fc800078e00ff */
[----:B------:R-:W-:-:S04]  /*7b30*/  FMUL R0, R3, R156 ;  /* 0x0000009c03007220 */ /* 0x000fc80000400000 */
[----:B------:R-:W-:-:S05]  /*7b40*/  FFMA R0, R151, R155, R0 ;  /* 0x0000009b97007223 */ /* 0x000fca0000000000 */
[----:B------:R-:W-:-:S05]  /*7b50*/  F2FP.BF16.F32.PACK_AB R0, RZ, R0 ;  /* 0x00000000ff00723e */ /* 0x000fca00000010ff */
[----:B------:R0:W-:Y:S01]  /*7b60*/  STG.E.U16 desc[UR36][R10.64+0x1f2], R0 ;  /* 0x0001f2000a007986 */ /* 0x0001e2000c101524 */
[----:B------:R-:W-:Y:S05]  /*7b70*/  BRA `(.L_x_286) ;  /* 0x0000002400187947 */ /* 0x000fea0003800000 */
.L_x_33:
[----:B------:R-:W-:Y:S01]  /*7b80*/  ISETP.GT.AND P0, PT, R3, 0x1, PT ;  /* 0x000000010300780c */ /* 0x000fe20003f04270 */
[----:B------:R-:W-:Y:S01]  /*7b90*/  ULDC.64 UR4, c[0x0][0x5c0] ;  /* 0x0001700000047ab9 */ /* 0x000fe20000000a00 */
[-C--:B------:R-:W-:Y:S01]  /*7ba0*/  FMUL R24, R24, R155.reuse ;  /* 0x0000009b18187220 */ /* 0x080fe20000400000 */
[-C--:B------:R-:W-:Y:S01]  /*7bb0*/  FMUL R25, R25, R155.reuse ;  /* 0x0000009b19197220 */ /* 0x080fe20000400000 */
[----:B------:R-:W-:Y:S01]  /*7bc0*/  ISETP.GT.AND P3, PT, R0, RZ, P0 ;  /* 0x000000ff0000720c */ /* 0x000fe20000764270 */
[-C--:B------:R-:W-:Y:S01]  /*7bd0*/  FMUL R26, R26, R155.reuse ;  /* 0x0000009b1a1a7220 */ /* 0x080fe20000400000 */
[----:B------:R-:W-:Y:S01]  /*7be0*/  LEA R4, P4, R160, UR4, 0x1 ;  /* 0x00000004a0047c11 */ /* 0x000fe2000f8808ff */
[-C--:B------:R-:W-:Y:S01]  /*7bf0*/  FMUL R27, R27, R155.reuse ;  /* 0x0000009b1b1b7220 */ /* 0x080fe20000400000 */
[----:B------:R-:W-:Y:S01]  /*7c00*/  F2FP.BF16.F32.PACK_AB R24, RZ, R24 ;  /* 0x00000018ff18723e */ /* 0x000fe200000010ff */
[-C--:B------:R-:W-:Y:S01]  /*7c10*/  FMUL R28, R28, R155.reuse ;  /* 0x0000009b1c1c7220 */ /* 0x080fe20000400000 */
[----:B------:R-:W-:Y:S01]  /*7c20*/  LEA.HI.X R5, R160, UR5, R153, 0x1, P4 ;  /* 0x00000005a0057c11 */ /* 0x000fe2000a0f0c99 */
[----:B------:R-:W-:Y:S01]  /*7c30*/  FMUL R29, R29, R155 ;  /* 0x0000009b1d1d7220 */ /* 0x000fe20000400000 */
[----:B------:R-:W-:Y:S01]  /*7c40*/  F2FP.BF16.F32.PACK_AB R25, RZ, R25 ;  /* 0x00000019ff19723e */ /* 0x000fe200000010ff */
[-C--:B------:R-:W-:Y:S01]  /*7c50*/  FMUL R30, R30, R155.reuse ;  /* 0x0000009b1e1e7220 */ /* 0x080fe20000400000 */
[----:B------:R-:W-:Y:S01]  /*7c60*/  SHF.L.U64.HI R11, R10, 0x4, R11 ;  /* 0x000000040a0b7819 */ /* 0x000fe2000001020b */
[----:B------:R-:W-:Y:S01]  /*7c70*/  @P1 STG.E.U16 desc[UR36][R4.64], R24 ;  /* 0x0000001804001986 */ /* 0x000fe2000c101524 */
[----:B------:R-:W-:Y:S01]  /*7c80*/  ISETP.GT.AND P1, PT, R3, 0x8, PT ;  /* 0x000000080300780c */ /* 0x000fe20003f24270 */
[-C--:B------:R-:W-:Y:S01]  /*7c90*/  FMUL R31, R31, R155.reuse ;  /* 0x0000009b1f1f7220 */ /* 0x080fe20000400000 */
[----:B------:R-:W-:Y:S01]  /*7ca0*/  ISETP.GT.AND P4, PT, R0, 0x8, P0 ;  /* 0x000000080000780c */ /* 0x000fe20000784270 */
[----:B------:R-:W-:Y:S01]  /*7cb0*/  @P3 STG.E.U16 desc[UR36][R4.64+0x2], R25 ;  /* 0x0000021904003986 */ /* 0x000fe2000c101524 */
[----:B------:R-:W-:Y:S01]  /*7cc0*/  LEA R6, P3, R10, R4, 0x4 ;  /* 0x000000040a067211 */ /* 0x000fe200078620ff */
[-C--:B------:R-:W-:Y:S01]  /*7cd0*/  FMUL R32, R32, R155.reuse ;  /* 0x0000009b20207220 */ /* 0x080fe20000400000 */
[C---:B------:R-:W-:Y:S01]  /*7ce0*/  ISETP.GT.AND P2, PT, R0.reuse, 0x8, P2 ;  /* 0x000000080000780c */ /* 0x040fe20001744270 */
[-C--:B------:R-:W-:Y:S01]  /*7cf0*/  FMUL R33, R33, R155.reuse ;  /* 0x0000009b21217220 */ /* 0x080fe20000400000 */
[----:B------:R-:W-:Y:S01]  /*7d00*/  ISETP.GT.AND P0, PT, R3, 0x9, PT ;  /* 0x000000090300780c */ /* 0x000fe20003f04270 */
[----:B------:R-:W-:Y:S01]  /*7d10*/  IMAD.X R7, R11, 0x1, R5, P3 ;  /* 0x000000010b077824 */ /* 0x000fe200018e0605 */
[----:B------:R-:W-:Y:S01]  /*7d20*/  ISETP.GT.AND P5, PT, R0, RZ, P1 ;  /* 0x000000ff0000720c */ /* 0x000fe20000fa4270 */
[-C--:B------:R-:W-:Y:S01]  /*7d30*/  FMUL R34, R34, R155.reuse ;  /* 0x0000009b22227220 */ /* 0x080fe20000400000 */
[----:B------:R-:W-:Y:S01]  /*7d40*/  ISETP.GT.AND P3, PT, R0, RZ, P0 ;  /* 0x000000ff0000720c */ /* 0x000fe20000764270 */
[-C--:B------:R-:W-:Y:S01]  /*7d50*/  FMUL R35, R35, R155.reuse ;  /* 0x0000009b23237220 */ /* 0x080fe20000400000 */
[----:B------:R-:W-:Y:S01]  /*7d60*/  F2FP.BF16.F32.PACK_AB R26, RZ, R26 ;  /* 0x0000001aff1a723e */ /* 0x000fe200000010ff */
[----:B------:R-:W-:Y:S01]  /*7d70*/  FMUL R36, R36, R155 ;  /* 0x0000009b24247220 */ /* 0x000fe20000400000 */
[----:B------:R-:W-:Y:S01]  /*7d80*/  F2FP.BF16.F32.PACK_AB R27, RZ, R27 ;  /* 0x0000001bff1b723e */ /* 0x000fe200000010ff */
[----:B------:R-:W-:Y:S01]  /*7d90*/  FMUL R37, R37, R155 ;  /* 0x0000009b25257220 */ /* 0x000fe20000400000 */
[----:B------:R-:W-:Y:S01]  /*7da0*/  F2FP.BF16.F32.PACK_AB R28, RZ, R28 ;  /* 0x0000001cff1c723e */ /* 0x000fe200000010ff */
[----:B------:R-:W-:Y:S01]  /*7db0*/  @P2 STG.E.U16 desc[UR36][R6.64], R26 ;  /* 0x0000001a06002986 */ /* 0x000fe2000c101524 */
[----:B------:R-:W-:Y:S01]  /*7dc0*/  F2FP.BF16.F32.PACK_AB R29, RZ, R29 ;  /* 0x0000001dff1d723e */ /* 0x000fe200000010ff */
[-C--:B------:R-:W-:Y:S01]  /*7dd0*/  FMUL R38, R38, R155.reuse ;  /* 0x0000009b26267220 */ /* 0x080fe20000400000 */
[C---:B------:R-:W-:Y:S01]  /*7de0*/  ISETP.GT.AND P2, PT, R0.reuse, 0x8, P1 ;  /* 0x000000080000780c */ /* 0x040fe20000f44270 */
[----:B------:R-:W-:Y:S01]  /*7df0*/  @P4 STG.E.U16 desc[UR36][R6.64+0x2], R27 ;  /* 0x0000021b06004986 */ /* 0x000fe2000c101524 */
[----:B------:R-:W-:Y:S01]  /*7e00*/  ISETP.GT.AND P1, PT, R3, 0x10, PT ;  /* 0x000000100300780c */ /* 0x000fe20003f24270 */
[-C--:B------:R-:W-:Y:S01]  /*7e10*/  FMUL R39, R39, R155.reuse ;  /* 0x0000009b27277220 */ /* 0x080fe20000400000 */
[----:B------:R-:W-:Y:S01]  /*7e20*/  F2FP.BF16.F32.PACK_AB R30, RZ, R30 ;  /* 0x0000001eff1e723e */ /* 0x000fe200000010ff */
[----:B------:R-:W-:Y:S01]  /*7e30*/  @P5 STG.E.U16 desc[UR36][R4.64+0x10], R28 ;  /* 0x0000101c04005986 */ /* 0x000fe2000c101524 */
[----:B------:R-:W-:Y:S01]  /*7e40*/  ISETP.GT.AND P4, PT, R0, RZ, P1 ;  /* 0x000000ff0000720c */ /* 0x000fe20000f84270 */
[----:B------:R-:W-:Y:S01]  /*7e50*/  FMUL R40, R40, R155 ;  /* 0x0000009b28287220 */ /* 0x000fe20000400000 */
[----:B------:R-:W-:Y:S01]  /*7e60*/  F2FP.BF16.F32.PACK_AB R31, RZ, R31 ;  /* 0x0000001fff1f723e */ /* 0x000fe200000010ff */
[----:B------:R-:W-:Y:S01]  /*7e70*/  @P3 STG.E.U16 desc[UR36][R4.64+0x12], R29 ;  /* 0x0000121d04003986 */ /* 0x000fe2000c101524 */
[----:B------:R-:W-:Y:S01]  /*7e80*/  ISETP.GT.AND P3, PT, R0, 0x8, P0 ;  /* 0x000000080000780c */ /* 0x000fe20000764270 */
[-C--:B------:R-:W-:Y:S01]  /*7e90*/  FMUL R41, R41, R155.reuse ;  /* 0x0000009b29297220 */ /* 0x080fe20000400000 */
[----:B------:R-:W-:Y:S01]  /*7ea0*/  ISETP.GT.AND P0, PT, R3, 0x11, PT ;  /* 0x000000110300780c */ /* 0x000fe20003f04270 */
[----:B------:R-:W-:Y:S01]  /*7eb0*/  @P2 STG.E.U16 desc[UR36][R6.64+0x10], R30 ;  /* 0x0000101e06002986 */ /* 0x000fe2000c101524 */
[----:B------:R-:W-:Y:S01]  /*7ec0*/  F2FP.BF16.F32.PACK_AB R32, RZ, R32 ;  /* 0x00000020ff20723e */ /* 0x000fe200000010ff */
[-C--:B------:R-:W-:Y:S01]  /*7ed0*/  FMUL R42, R42, R155.reuse ;  /* 0x0000009b2a2a7220 */ /* 0x080fe20000400000 */
[C---:B------:R-:W-:Y:S01]  /*7ee0*/  ISETP.GT.AND P5, PT, R0.reuse, RZ, P0 ;  /* 0x000000ff0000720c */ /* 0x040fe200007a4270 */
[-C--:B------:R-:W-:Y:S01]  /*7ef0*/  FMUL R43, R43, R155.reuse ;  /* 0x0000009b2b2b7220 */ /* 0x080fe20000400000 */
[----:B------:R-:W-:Y:S01]  /*7f00*/  ISETP.GT.AND P2, PT, R0, 0x8, P1 ;  /* 0x000000080000780c */ /* 0x000fe20000f44270 */
[-C--:B------:R-:W-:Y:S01]  /*7f10*/  FMUL R44, R44, R155.reuse ;  /* 0x0000009b2c2c7220 */ /* 0x080fe20000400000 */
[----:B------:R-:W-:Y:S01]  /*7f20*/  ISETP.GT.AND P1, PT, R3, 0x18, PT ;  /* 0x000000180300780c */ /* 0x000fe20003f24270 */
[----:B------:R-:W-:Y:S01]  /*7f30*/  FMUL R45, R45, R155 ;  /* 0x0000009b2d2d7220 */ /* 0x000fe20000400000 */
[----:B------:R-:W-:Y:S01]  /*7f40*/  F2FP.BF16.F32.PACK_AB R33, RZ, R33 ;  /* 0x00000021ff21723e */ /* 0x000fe200000010ff */
[----:B------:R-:W-:Y:S01]  /*7f50*/  @P3 STG.E.U16 desc[UR36][R6.64+0x12], R31 ;  /* 0x0000121f06003986 */ /* 0x000fe2000c101524 */
[----:B------:R-:W-:Y:S01]  /*7f60*/  ISETP.GT.AND P3, PT, R0, 0x8, P0 ;  /* 0x000000080000780c */ /* 0x000fe20000764270 */
[-C--:B------:R-:W-:Y:S01]  /*7f70*/  FMUL R46, R46, R155.reuse ;  /* 0x0000009b2e2e7220 */ /* 0x080fe20000400000 */
[----:B------:R-:W-:Y:S01]  /*7f80*/  ISETP.GT.AND P0, PT, R3, 0x19, PT ;  /* 0x000000190300780c */ /* 0x000fe20003f04270 */
[----:B------:R-:W-:Y:S01]  /*7f90*/  @P4 STG.E.U16 desc[UR36][R4.64+0x20], R32 ;  /* 0x0000202004004986 */ /* 0x000fe2000c101524 */
[C---:B------:R-:W-:Y:S01]  /*7fa0*/  ISETP.GT.AND P4, PT, R0.reuse, RZ, P1 ;  /* 0x000000ff0000720c */ /* 0x040fe20000f84270 */
[-C--:B------:R-:W-:Y:S01]  /*7fb0*/  FMUL R47, R47, R155.reuse ;  /* 0x0000009b2f2f7220 */ /* 0x080fe20000400000 */
[----:B------:R-:W-:Y:S01]  /*7fc0*/  F2FP.BF16.F32.PACK_AB R34, RZ, R34 ;  /* 0x00000022ff22723e */ /* 0x000fe200000010ff */
[----:B------:R-:W-:Y:S01]  /*7fd0*/  @P5 STG.E.U16 desc[UR36][R4.64+0x22], R33 ;  /* 0x0000222104005986 */ /* 0x000fe2000c101524 */
[----:B------:R-:W-:Y:S01]  /*7fe0*/  ISETP.GT.AND P5, PT, R0, RZ, P0 ;  /* 0x000000ff0000720c */ /* 0x000fe200007a4270 */
[----:B------:R-:W-:Y:S01]  /*7ff0*/  FMUL R48, R48, R155 ;  /* 0x0000009b30307220 */ /* 0x000fe20000400000 */
[----:B------:R-:W-:Y:S01]  /*8000*/  F2FP.BF16.F32.PACK_AB R35, RZ, R35 ;  /* 0x00000023ff23723e */ /* 0x000fe200000010ff */
[----:B------:R-:W-:Y:S01]  /*8010*/  @P2 STG.E.U16 desc[UR36][R6.64+0x20], R34 ;  /* 0x0000202206002986 */ /* 0x000fe2000c101524 */
[----:B------:R-:W-:Y:S01]  /*8020*/  F2FP.BF16.F32.PACK_AB R36, RZ, R36 ;  /* 0x00000024ff24723e */ /* 0x000fe200000010ff */
[-C--:B------:R-:W-:Y:S01]  /*8030*/  FMUL R49, R49, R155.reuse ;  /* 0x0000009b31317220 */ /* 0x080fe20000400000 */
[----:B------:R-:W-:Y:S01]  /*8040*/  ISETP.GT.AND P2, PT, R0, 0x8, P1 ;  /* 0x000000080000780c */ /* 0x000fe20000f44270 */
[----:B------:R-:W-:Y:S01]  /*8050*/  @P3 STG.E.U16 desc[UR36][R6.64+0x22], R35 ;  /* 0x0000222306003986 */ /* 0x000fe2000c101524 */
[----:B------:R-:W-:Y:S01]  /*8060*/  ISETP.GT.AND P1, PT, R3, 0x20, PT ;  /* 0x000000200300780c */ /* 0x000fe20003f24270 */
[----:B------:R-:W-:Y:S01]  /*8070*/  FMUL R50, R50, R155 ;  /* 0x0000009b32327220 */ /* 0x000fe20000400000 */
[----:B------:R-:W-:Y:S01]  /*8080*/  F2FP.BF16.F32.PACK_AB R37, RZ, R37 ;  /* 0x00000025ff25723e */ /* 0x000fe200000010ff */
[----:B------:R-:W-:Y:S01]  /*8090*/  @P4 STG.E.U16 desc[UR36][R4.64+0x30], R36 ;  /* 0x0000302404004986 */ /* 0x000fe2000c101524 */
[C---:B------:R-:W-:Y:S01]  /*80a0*/  ISETP.GT.AND P3, PT, R0.reuse, 0x8, P0 ;  /* 0x000000080000780c */ /* 0x040fe20000764270 */
[-C--:B------:R-:W-:Y:S01]  /*80b0*/  FMUL R51, R51, R155.reuse ;  /* 0x0000009b33337220 */ /* 0x080fe20000400000 */
[----:B------:R-:W-:Y:S01]  /*80c0*/  ISETP.GT.AND P0, PT, R3, 0x21, PT ;  /* 0x000000210300780c */ /* 0x000fe20003f04270 */
[----:B------:R-:W-:Y:S01]  /*80d0*/  @P5 STG.E.U16 desc[UR36][R4.64+0x32], R37 ;  /* 0x0000322504005986 */ /* 0x000fe2000c101524 */
[----:B------:R-:W-:Y:S01]  /*80e0*/  ISETP.GT.AND P4, PT, R0, RZ, P1 ;  /* 0x000000ff0000720c */ /* 0x000fe20000f84270 */
[-C--:B------:R-:W-:Y:S01]  /*80f0*/  FMUL R52, R52, R155.reuse ;  /* 0x0000009b34347220 */ /* 0x080fe20000400000 */
[----:B------:R-:W-:Y:S01]  /*8100*/  F2FP.BF16.F32.PACK_AB R38, RZ, R38 ;  /* 0x00000026ff26723e */ /* 0x000fe200000010ff */
[-C--:B------:R-:W-:Y:S01]  /*8110*/  FMUL R53, R53, R155.reuse ;  /* 0x0000009b35357220 */ /* 0x080fe20000400000 */
        /* <DEDUP_REMOVED lines=325> */
[----:B------:R-:W-:Y:S01]  /*9570*/  FMUL R151, R151, R155 ;  /* 0x0000009b97977220 */ /* 0x000fe20000400000 */
[----:B------:R-:W-:Y:S01]  /*9580*/  ISETP.GT.AND P2, PT, R0, 0x8, P1 ;  /* 0x000000080000780c */ /* 0x000fe20000f44270 */
[----:B------:R-:W-:Y:S01]  /*9590*/  @P3 STG.E.U16 desc[UR36][R6.64+0x132], R103 ;  /* 0x0001326706003986 */ /* 0x000fe2000c101524 */
[----:B------:R-:W-:-:S02]  /*95a0*/  ISETP.GT.AND P1, PT, R3, 0xa8, PT ;  /* 0x000000a80300780c */ /* 0x000fc40003f24270 */
[----:B------:R-:W-:Y:S01]  /*95b0*/  F2FP.BF16.F32.PACK_AB R105, RZ, R105 ;  /* 0x00000069ff69723e */ /* 0x000fe200000010ff */
[----:B------:R-:W-:Y:S01]  /*95c0*/  @P4 STG.E.U16 desc[UR36][R4.64+0x140], R104 ;  /* 0x0001406804004986 */ /* 0x000fe2000c101524 */
[C---:B------:R-:W-:Y:S02]  /*95d0*/  ISETP.GT.AND P3, PT, R0.reuse, 0x8, P0 ;  /* 0x000000080000780c */ /* 0x040fe40000764270 */
[----:B------:R-:W-:Y:S01]  /*95e0*/  ISETP.GT.AND P0, PT, R3, 0xa9, PT ;  /* 0x000000a90300780c */ /* 0x000fe20003f04270 */
[----:B------:R-:W-:Y:S01]  /*95f0*/  @P5 STG.E.U16 desc[UR36][R4.64+0x142], R105 ;  /* 0x0001426904005986 */ /* 0x000fe2000c101524 */
[C---:B------:R-:W-:Y:S02]  /*9600*/  ISETP.GT.AND P4, PT, R0.reuse, RZ, P1 ;  /* 0x000000ff0000720c */ /* 0x040fe40000f84270 */
[----:B------:R-:W-:Y:S02]  /*9610*/  F2FP.BF16.F32.PACK_AB R106, RZ, R106 ;  /* 0x0000006aff6a723e */ /* 0x000fe400000010ff */
[----:B------:R-:W-:-:S02]  /*9620*/  ISETP.GT.AND P5, PT, R0, RZ, P0 ;  /* 0x000000ff0000720c */ /* 0x000fc400007a4270 */
[----:B------:R-:W-:Y:S01]  /*9630*/  F2FP.BF16.F32.PACK_AB R107, RZ, R107 ;  /* 0x0000006bff6b723e */ /* 0x000fe200000010ff */
[----:B------:R-:W-:Y:S01]  /*9640*/  @P2 STG.E.U16 desc[UR36][R6.64+0x140], R106 ;  /* 0x0001406a06002986 */ /* 0x000fe2000c101524 */
[----:B------:R-:W-:Y:S02]  /*9650*/  F2FP.BF16.F32.PACK_AB R108, RZ, R108 ;  /* 0x0000006cff6c723e */ /* 0x000fe400000010ff */
[C---:B------:R-:W-:Y:S01]  /*9660*/  ISETP.GT.AND P2, PT, R0.reuse, 0x8, P1 ;  /* 0x000000080000780c */ /* 0x040fe20000f44270 */
[----:B------:R-:W-:Y:S01]  /*9670*/  @P3 STG.E.U16 desc[UR36][R6.64+0x142], R107 ;  /* 0x0001426b06003986 */ /* 0x000fe2000c101524 */
[----:B------:R-:W-:Y:S02]  /*9680*/  ISETP.GT.AND P1, PT, R3, 0xb0, PT ;  /* 0x000000b00300780c */ /* 0x000fe40003f24270 */
[----:B------:R-:W-:Y:S01]  /*9690*/  F2FP.BF16.F32.PACK_AB R109, RZ, R109 ;  /* 0x0000006dff6d723e */ /* 0x000fe200000010ff */
[----:B------:R-:W-:Y:S01]  /*96a0*/  @P4 STG.E.U16 desc[UR36][R4.64+0x150], R108 ;  /* 0x0001506c04004986 */ /* 0x000fe2000c101524 */
[----:B------:R-:W-:-:S02]  /*96b0*/  ISETP.GT.AND P3, PT, R0, 0x8, P0 ;  /* 0x000000080000780c */ /* 0x000fc40000764270 */
[----:B------:R-:W-:Y:S01]  /*96c0*/  ISETP.GT.AND P0, PT, R3, 0xb1, PT ;  /* 0x000000b10300780c */ /* 0x000fe20003f04270 */
[----:B------:R-:W-:Y:S01]  /*96d0*/  @P5 STG.E.U16 desc[UR36][R4.64+0x152], R109 ;  /* 0x0001526d04005986 */ /* 0x000fe2000c101524 */
[C---:B------:R-:W-:Y:S02]  /*96e0*/  ISETP.GT.AND P4, PT, R0.reuse, RZ, P1 ;  /* 0x000000ff0000720c */ /* 0x040fe40000f84270 */
[----:B------:R-:W-:Y:S02]  /*96f0*/  F2FP.BF16.F32.PACK_AB R110, RZ, R110 ;  /* 0x0000006eff6e723e */ /* 0x000fe400000010ff */
[----:B------:R-:W-:Y:S02]  /*9700*/  ISETP.GT.AND P5, PT, R0, RZ, P0 ;  /* 0x000000ff0000720c */ /* 0x000fe400007a4270 */
[----:B------:R-:W-:Y:S01]  /*9710*/  F2FP.BF16.F32.PACK_AB R111, RZ, R111 ;  /* 0x0000006fff6f723e */ /* 0x000fe200000010ff */
[----:B------:R-:W-:Y:S01]  /*9720*/  @P2 STG.E.U16 desc[UR36][R6.64+0x150], R110 ;  /* 0x0001506e06002986 */ /* 0x000fe2000c101524 */
[----:B------:R-:W-:-:S02]  /*9730*/  F2FP.BF16.F32.PACK_AB R112, RZ, R112 ;  /* 0x00000070ff70723e */ /* 0x000fc400000010ff */
[C---:B------:R-:W-:Y:S01]  /*9740*/  ISETP.GT.AND P2, PT, R0.reuse, 0x8, P1 ;  /* 0x000000080000780c */ /* 0x040fe20000f44270 */
[----:B------:R-:W-:Y:S01]  /*9750*/  @P3 STG.E.U16 desc[UR36][R6.64+0x152], R111 ;  /* 0x0001526f06003986 */ /* 0x000fe2000c101524 */
[C---:B------:R-:W-:Y:S02]  /*9760*/  ISETP.GT.AND P1, PT, R3.reuse, 0xb8, PT ;  /* 0x000000b80300780c */ /* 0x040fe40003f24270 */
[----:B------:R-:W-:Y:S01]  /*9770*/  F2FP.BF16.F32.PACK_AB R113, RZ, R113 ;  /* 0x00000071ff71723e */ /* 0x000fe200000010ff */
[----:B------:R-:W-:Y:S01]  /*9780*/  @P4 STG.E.U16 desc[UR36][R4.64+0x160], R112 ;  /* 0x0001607004004986 */ /* 0x000fe2000c101524 */
[C---:B------:R-:W-:Y:S02]  /*9790*/  ISETP.GT.AND P3, PT, R0.reuse, 0x8, P0 ;  /* 0x000000080000780c */ /* 0x040fe40000764270 */
[----:B------:R-:W-:Y:S01]  /*97a0*/  ISETP.GT.AND P0, PT, R3, 0xb9, PT ;  /* 0x000000b90300780c */ /* 0x000fe20003f04270 */
[----:B------:R-:W-:Y:S01]  /*97b0*/  @P5 STG.E.U16 desc[UR36][R4.64+0x162], R113 ;  /* 0x0001627104005986 */ /* 0x000fe2000c101524 */
[----:B------:R-:W-:-:S02]  /*97c0*/  ISETP.GT.AND P4, PT, R0, RZ, P1 ;  /* 0x000000ff0000720c */ /* 0x000fc40000f84270 */
[----:B------:R-:W-:Y:S02]  /*97d0*/  F2FP.BF16.F32.PACK_AB R114, RZ, R114 ;  /* 0x00000072ff72723e */ /* 0x000fe400000010ff */
[C---:B------:R-:W-:Y:S02]  /*97e0*/  ISETP.GT.AND P5, PT, R0.reuse, RZ, P0 ;  /* 0x000000ff0000720c */ /* 0x040fe400007a4270 */
[----:B------:R-:W-:Y:S01]  /*97f0*/  F2FP.BF16.F32.PACK_AB R115, RZ, R115 ;  /* 0x00000073ff73723e */ /* 0x000fe200000010ff */
[----:B------:R-:W-:Y:S01]  /*9800*/  @P2 STG.E.U16 desc[UR36][R6.64+0x160], R114 ;  /* 0x0001607206002986 */ /* 0x000fe2000c101524 */
[----:B------:R-:W-:Y:S02]  /*9810*/  F2FP.BF16.F32.PACK_AB R116, RZ, R116 ;  /* 0x00000074ff74723e */ /* 0x000fe400000010ff */
        /* <DEDUP_REMOVED lines=65> */
[----:B------:R-:W-:Y:S02]  /*9c30*/  ISETP.GT.AND P5, PT, R0, RZ, P0 ;  /* 0x000000ff0000720c */ /* 0x000fe400007a4270 */
[----:B------:R-:W-:Y:S02]  /*9c40*/  F2FP.BF16.F32.PACK_AB R134, RZ, R134 ;  /* 0x00000086ff86723e */ /* 0x000fe400000010ff */
[----:B------:R-:W-:Y:S02]  /*9c50*/  F2FP.BF16.F32.PACK_AB R135, RZ, R135 ;  /* 0x00000087ff87723e */ /* 0x000fe400000010ff */
[----:B------:R-:W-:Y:S01]  /*9c60*/  F2FP.BF16.F32.PACK_AB R136, RZ, R136 ;  /* 0x00000088ff88723e */ /* 0x000fe200000010ff */
[----:B------:R-:W-:Y:S01]  /*9c70*/  @P2 STG.E.U16 desc[UR36][R6.64+0x1b0], R134 ;  /* 0x0001b08606002986 */ /* 0x000fe2000c101524 */
[----:B------:R-:W-:-:S02]  /*9c80*/  F2FP.BF16.F32.PACK_AB R137, RZ, R137 ;  /* 0x00000089ff89723e */ /* 0x000fc400000010ff */
[C---:B------:R-:W-:Y:S01]  /*9c90*/  ISETP.GT.AND P1, PT, R0.reuse, 0x8, P1 ;  /* 0x000000080000780c */ /* 0x040fe20000f24270 */
[----:B------:R-:W-:Y:S01]  /*9ca0*/  @P3 STG.E.U16 desc[UR36][R6.64+0x1b2], R135 ;  /* 0x0001b28706003986 */ /* 0x000fe2000c101524 */
[C---:B------:R-:W-:Y:S02]  /*9cb0*/  ISETP.GT.AND P2, PT, R0.reuse, 0x8, P0 ;  /* 0x000000080000780c */ /* 0x040fe40000744270 */
[C---:B------:R-:W-:Y:S01]  /*9cc0*/  ISETP.GT.AND P0, PT, R3.reuse, 0xe9, PT ;  /* 0x000000e90300780c */ /* 0x040fe20003f04270 */
[----:B------:R-:W-:Y:S01]  /*9cd0*/  @P4 STG.E.U16 desc[UR36][R4.64+0x1c0], R136 ;  /* 0x0001c08804004986 */ /* 0x000fe2000c101524 */
[----:B------:R-:W-:Y:S02]  /*9ce0*/  ISETP.GT.AND P4, PT, R3, 0xe8, PT ;  /* 0x000000e80300780c */ /* 0x000fe40003f84270 */
[----:B------:R-:W-:Y:S01]  /*9cf0*/  F2FP.BF16.F32.PACK_AB R138, RZ, R138 ;  /* 0x0000008aff8a723e */ /* 0x000fe200000010ff */
[----:B------:R-:W-:Y:S01]  /*9d00*/  @P5 STG.E.U16 desc[UR36][R4.64+0x1c2], R137 ;  /* 0x0001c28904005986 */ /* 0x000fe2000c101524 */
[----:B------:R-:W-:-:S02]  /*9d10*/  ISETP.GT.AND P5, PT, R0, RZ, P4 ;  /* 0x000000ff0000720c */ /* 0x000fc400027a4270 */
[----:B------:R-:W-:Y:S01]  /*9d20*/  F2FP.BF16.F32.PACK_AB R139, RZ, R139 ;  /* 0x0000008bff8b723e */ /* 0x000fe200000010ff */
[----:B------:R-:W-:Y:S01]  /*9d30*/  @P1 STG.E.U16 desc[UR36][R6.64+0x1c0], R138 ;  /* 0x0001c08a06001986 */ /* 0x000fe2000c101524 */
[----:B------:R-:W-:Y:S02]  /*9d40*/  F2FP.BF16.F32.PACK_AB R140, RZ, R140 ;  /* 0x0000008cff8c723e */ /* 0x000fe400000010ff */
[C---:B------:R-:W-:Y:S01]  /*9d50*/  ISETP.GT.AND P3, PT, R0.reuse, RZ, P0 ;  /* 0x000000ff0000720c */ /* 0x040fe20000764270 */
[----:B------:R-:W-:Y:S01]  /*9d60*/  @P2 STG.E.U16 desc[UR36][R6.64+0x1c2], R139 ;  /* 0x0001c28b06002986 */ /* 0x000fe2000c101524 */
[C---:B------:R-:W-:Y:S02]  /*9d70*/  ISETP.GT.AND P4, PT, R0.reuse, 0x8, P4 ;  /* 0x000000080000780c */ /* 0x040fe40002784270 */
[----:B------:R-:W-:Y:S02]  /*9d80*/  F2FP.BF16.F32.PACK_AB R141, RZ, R141 ;  /* 0x0000008dff8d723e */ /* 0x000fe400000010ff */
[----:B------:R-:W-:Y:S01]  /*9d90*/  F2FP.BF16.F32.PACK_AB R142, RZ, R142 ;  /* 0x0000008eff8e723e */ /* 0x000fe200000010ff */
[----:B------:R-:W-:Y:S01]  /*9da0*/  @P5 STG.E.U16 desc[UR36][R4.64+0x1d0], R140 ;  /* 0x0001d08c04005986 */ /* 0x000fe2000c101524 */
[----:B------:R-:W-:-:S02]  /*9db0*/  ISETP.GT.AND P5, PT, R0, 0x8, P0 ;  /* 0x000000080000780c */ /* 0x000fc400007a4270 */
[----:B------:R-:W-:Y:S02]  /*9dc0*/  F2FP.BF16.F32.PACK_AB R143, RZ, R143 ;  /* 0x0000008fff8f723e */ /* 0x000fe400000010ff */
[C---:B------:R-:W-:Y:S01]  /*9dd0*/  ISETP.GT.AND P0, PT, R3.reuse, 0xf1, PT ;  /* 0x000000f10300780c */ /* 0x040fe20003f04270 */
[----:B------:R-:W-:Y:S01]  /*9de0*/  @P3 STG.E.U16 desc[UR36][R4.64+0x1d2], R141 ;  /* 0x0001d28d04003986 */ /* 0x000fe2000c101524 */
[----:B------:R-:W-:Y:S02]  /*9df0*/  ISETP.GT.AND P3, PT, R3, 0xf0, PT ;  /* 0x000000f00300780c */ /* 0x000fe40003f64270 */
[----:B------:R-:W-:Y:S01]  /*9e00*/  F2FP.BF16.F32.PACK_AB R144, RZ, R144 ;  /* 0x00000090ff90723e */ /* 0x000fe200000010ff */
[----:B------:R-:W-:Y:S01]  /*9e10*/  @P4 STG.E.U16 desc[UR36][R6.64+0x1d0], R142 ;  /* 0x0001d08e06004986 */ /* 0x000fe2000c101524 */
[C---:B------:R-:W-:Y:S02]  /*9e20*/  ISETP.GT.AND P4, PT, R0.reuse, RZ, P3 ;  /* 0x000000ff0000720c */ /* 0x040fe40001f84270 */
[----:B------:R-:W-:Y:S01]  /*9e30*/  F2FP.BF16.F32.PACK_AB R145, RZ, R145 ;  /* 0x00000091ff91723e */ /* 0x000fe200000010ff */
[----:B------:R-:W-:Y:S01]  /*9e40*/  @P5 STG.E.U16 desc[UR36][R6.64+0x1d2], R143 ;  /* 0x0001d28f06005986 */ /* 0x000fe2000c101524 */
[----:B------:R-:W-:-:S02]  /*9e50*/  ISETP.GT.AND P5, PT, R0, RZ, P0 ;  /* 0x000000ff0000720c */ /* 0x000fc400007a4270 */
[C---:B------:R-:W-:Y:S02]  /*9e60*/  ISETP.GT.AND P2, PT, R3.reuse, 0xf8, PT ;  /* 0x000000f80300780c */ /* 0x040fe40003f44270 */
[----:B------:R-:W-:Y:S02]  /*9e70*/  ISETP.GT.AND P1, PT, R3, 0xf9, PT ;  /* 0x000000f90300780c */ /* 0x000fe40003f24270 */
[C---:B------:R-:W-:Y:S02]  /*9e80*/  ISETP.GT.AND P3, PT, R0.reuse, 0x8, P3 ;  /* 0x000000080000780c */ /* 0x040fe40001f64270 */
[C---:B------:R-:W-:Y:S01]  /*9e90*/  ISETP.GT.AND P0, PT, R0.reuse, 0x8, P0 ;  /* 0x000000080000780c */ /* 0x040fe20000704270 */
[----:B------:R-:W-:Y:S01]  /*9ea0*/  @P4 STG.E.U16 desc[UR36][R4.64+0x1e0], R144 ;  /* 0x0001e09004004986 */ /* 0x000fe2000c101524 */
[C---:B------:R-:W-:Y:S02]  /*9eb0*/  ISETP.GT.AND P4, PT, R0.reuse, RZ, P1 ;  /* 0x000000ff0000720c */ /* 0x040fe40000f84270 */
[----:B------:R-:W-:Y:S01]  /*9ec0*/  F2FP.BF16.F32.PACK_AB R146, RZ, R146 ;  /* 0x00000092ff92723e */ /* 0x000fe200000010ff */
[----:B------:R-:W-:Y:S01]  /*9ed0*/  @P5 STG.E.U16 desc[UR36][R4.64+0x1e2], R145 ;  /* 0x0001e29104005986 */ /* 0x000fe2000c101524 */
[----:B------:R-:W-:-:S02]  /*9ee0*/  ISETP.GT.AND P5, PT, R0, RZ, P2 ;  /* 0x000000ff0000720c */ /* 0x000fc400017a4270 */
[C---:B------:R-:W-:Y:S02]  /*9ef0*/  ISETP.GT.AND P2, PT, R0.reuse, 0x8, P2 ;  /* 0x000000080000780c */ /* 0x040fe40001744270 */
[----:B------:R-:W-:Y:S01]  /*9f00*/  F2FP.BF16.F32.PACK_AB R147, RZ, R147 ;  /* 0x00000093ff93723e */ /* 0x000fe200000010ff */
[----:B------:R-:W-:Y:S01]  /*9f10*/  @P3 STG.E.U16 desc[UR36][R6.64+0x1e0], R146 ;  /* 0x0001e09206003986 */ /* 0x000fe2000c101524 */
[----:B------:R-:W-:Y:S02]  /*9f20*/  ISETP.GT.AND P1, PT, R0, 0x8, P1 ;  /* 0x000000080000780c */ /* 0x000fe40000f24270 */
[----:B------:R-:W-:Y:S01]  /*9f30*/  F2FP.BF16.F32.PACK_AB R148, RZ, R148 ;  /* 0x00000094ff94723e */ /* 0x000fe200000010ff */
[----:B------:R-:W-:Y:S01]  /*9f40*/  @P0 STG.E.U16 desc[UR36][R6.64+0x1e2], R147 ;  /* 0x0001e29306000986 */ /* 0x000fe2000c101524 */
[----:B------:R-:W-:Y:S02]  /*9f50*/  F2FP.BF16.F32.PACK_AB R149, RZ, R149 ;  /* 0x00000095ff95723e */ /* 0x000fe400000010ff */
[----:B------:R-:W-:Y:S01]  /*9f60*/  F2FP.BF16.F32.PACK_AB R150, RZ, R150 ;  /* 0x00000096ff96723e */ /* 0x000fe200000010ff */
[----:B------:R-:W-:Y:S01]  /*9f70*/  @P5 STG.E.U16 desc[UR36][R4.64+0x1f0], R148 ;  /* 0x0001f09404005986 */ /* 0x000fe2000c101524 */
[----:B------:R-:W-:-:S03]  /*9f80*/  F2FP.BF16.F32.PACK_AB R151, RZ, R151 ;  /* 0x00000097ff97723e */ /* 0x000fc600000010ff */
[----:B------:R0:W-:Y:S02]  /*9f90*/  @P4 STG.E.U16 desc[UR36][R4.64+0x1f2], R149 ;  /* 0x0001f29504004986 */ /* 0x0001e4000c101524 */
[----:B0-----:R-:W-:Y:S02]  /*9fa0*/  @P2 IMAD.MOV.U32 R4, RZ, RZ, R6 ;  /* 0x000000ffff042224 */ /* 0x001fe400078e0006 */
[----:B------:R-:W-:-:S05]  /*9fb0*/  @P2 IMAD.MOV.U32 R5, RZ, RZ, R7 ;  /* 0x000000ffff052224 */ /* 0x000fca00078e0007 */
[----:B------:R0:W-:Y:S04]  /*9fc0*/  @P2 STG.E.U16 desc[UR36][R4.64+0x1f0], R150 ;  /* 0x0001f09604002986 */ /* 0x0001e8000c101524 */
[----:B------:R0:W-:Y:S02]  /*9fd0*/  @P1 STG.E.U16 desc[UR36][R6.64+0x1f2], R151 ;  /* 0x0001f29706001986 */ /* 0x0001e4000c101524 */
.L_x_286:
[----:B------:R-:W-:Y:S05]  /*9fe0*/  BSYNC B0 ;  /* 0x0000000000007941 */ /* 0x000fea0003800000 */
.L_x_32:
[----:B------:R-:W-:Y:S01]  /*9ff0*/  ULDC UR4, c[0x0][0xc] ;  /* 0x0000030000047ab9 */ /* 0x000fe20000000800 */
[----:B------:R-:W-:Y:S01]  /*a000*/  ULDC UR5, c[0x0][0x10] ;  /* 0x0000040000057ab9 */ /* 0x000fe20000000800 */
[----:B0-----:R-:W0:Y:S01]  /*a010*/  LDC R3, c[0x0][0x14] ;  /* 0x00000500ff037b82 */ /* 0x001e220000000800 */
[----:B------:R-:W-:Y:S01]  /*a020*/  UIMAD.WIDE.U32 UR4, UR4, UR5, URZ ;  /* 0x00000005040472a5 */ /* 0x000fe2000f8e003f */
[----:B------:R-:W-:Y:S01]  /*a030*/  PRMT R0, RZ, 0x7610, R0 ;  /* 0x00007610ff007816 */ /* 0x000fe20000000000 */
[----:B------:R-:W-:Y:S02]  /*a040*/  IMAD.MOV.U32 R153, RZ, RZ, -0x1 ;  /* 0xffffffffff997424 */ /* 0x000fe400078e00ff */
[----:B------:R-:W-:Y:S02]  /*a050*/  IMAD.MOV.U32 R23, RZ, RZ, -0x1 ;  /* 0xffffffffff177424 */ /* 0x000fe400078e00ff */
[----:B0-----:R-:W-:-:S04]  /*a060*/  IMAD.WIDE.U32 R16, R3, UR4, R16 ;  /* 0x0000000403107c25 */ /* 0x001fc8000f8e0010 */
[----:B------:R-:W-:Y:S01]  /*a070*/  IMAD R3, R3, UR5, RZ ;  /* 0x0000000503037c24 */ /* 0x000fe2000f8e02ff */
[----:B------:R-:W-:Y:S02]  /*a080*/  ULDC.64 UR4, c[0x0][0x650] ;  /* 0x0001940000047ab9 */ /* 0x000fe40000000a00 */
[----:B------:R-:W-:Y:S01]  /*a090*/  ISETP.GE.U32.AND P0, PT, R16, UR4, PT ;  /* 0x0000000410007c0c */ /* 0x000fe2000bf06070 */
[----:B------:R-:W-:-:S05]  /*a0a0*/  IMAD.IADD R17, R17, 0x1, R3 ;  /* 0x0000000111117824 */ /* 0x000fca00078e0203 */
[----:B------:R-:W-:-:S13]  /*a0b0*/  ISETP.GE.U32.AND.EX P0, PT, R17, UR5, PT, P0 ;  /* 0x0000000511007c0c */ /* 0x000fda000bf06100 */
[----:B------:R-:W-:Y:S05]  /*a0c0*/  @P0 BRA `(.L_x_287) ;  /* 0x0000000400640947 */ /* 0x000fea0003800000 */
[----:B------:R-:W0:Y:S01]  /*a0d0*/  S2R R12, SR_CTAID.X ;  /* 0x00000000000c7919 */ /* 0x000e220000002500 */
[----:B------:R-:W0:Y:S01]  /*a0e0*/  LDC.64 R10, c[0x0][0x628] ;  /* 0x00018a00ff0a7b82 */ /* 0x000e220000000a00 */
[----:B------:R-:W-:Y:S01]  /*a0f0*/  ULDC UR4, c[0x0][0x150] ;  /* 0x0000540000047ab9 */ /* 0x000fe20000000800 */
[----:B-1234-:R-:W-:Y:S01]  /*a100*/  IMAD.MOV.U32 R8, RZ, RZ, R16 ;  /* 0x000000ffff087224 */ /* 0x01efe200078e0010 */
[----:B-----5:R-:W1:Y:S01]  /*a110*/  S2R R24, SR_CTAID.Y ;  /* 0x0000000000187919 */ /* 0x020e620000002600 */
[----:B------:R-:W-:-:S04]  /*a120*/  IMAD.MOV.U32 R9, RZ, RZ, R17 ;  /* 0x000000ffff097224 */ /* 0x000fc800078e0011 */
[----:B------:R-:W2:Y:S08]  /*a130*/  LDC R21, c[0x0][0x144] ;  /* 0x00005100ff157b82 */ /* 0x000eb00000000800 */
[----:B------:R-:W3:Y:S08]  /*a140*/  LDC R0, c[0x0][0x630] ;  /* 0x00018c00ff007b82 */ /* 0x000ef00000000800 */
[----:B------:R-:W4:Y:S01]  /*a150*/  LDC.64 R14, c[0x0][0x620] ;  /* 0x00018800ff0e7b82 */ /* 0x000f220000000a00 */
[----:B0-----:R-:W-:-:S04]  /*a160*/  ISETP.NE.U32.AND P0, PT, R10, RZ, PT ;  /* 0x000000ff0a00720c */ /* 0x001fc80003f05070 */
[----:B------:R-:W-:Y:S02]  /*a170*/  ISETP.NE.AND.EX P0, PT, R11, RZ, PT, P0 ;  /* 0x000000ff0b00720c */ /* 0x000fe40003f05300 */
[----:B------:R-:W-:-:S05]  /*a180*/  I2FP.F32.U32 R3, R12 ;  /* 0x0000000c00037245 */ /* 0x000fca0000201000 */
[----:B------:R-:W-:-:S04]  /*a190*/  FMUL R3, R3, UR4 ;  /* 0x0000000403037c20 */ /* 0x000fc80008400000 */
[----:B------:R0:W0:Y:S02]  /*a1a0*/  F2I.U32.TRUNC.NTZ R20, R3 ;  /* 0x0000000300147305 */ /* 0x000024000020f000 */
[----:B-123--:R-:W-:Y:S05]  /*a1b0*/  @!P0 BRA `(.L_x_288) ;  /* 0x0000000000288947 */ /* 0x00efea0003800000 */
[----:B0-----:R-:W0:Y:S02]  /*a1c0*/  LDC R3, c[0x0][0x634] ;  /* 0x00018d00ff037b82 */ /* 0x001e240000000800 */
        /* <DEDUP_REMOVED lines=9> */
.L_x_288:
[----:B------:R-:W1:Y:S01]  /*a260*/  LDC.64 R28, c[0x0][0x640] ;  /* 0x00019000ff1c7b82 */ /* 0x000e620000000a00 */
[-CC-:B------:R-:W-:Y:S01]  /*a270*/  SHF.R.U64 R23, R8, R0.reuse, R9.reuse ;  /* 0x0000000008177219 */ /* 0x180fe20000001209 */
[----:B0-----:R-:W-:Y:S01]  /*a280*/  IMAD.MOV R20, RZ, RZ, -R20 ;  /* 0x000000ffff147224 */ /* 0x001fe200078e0a14 */
[----:B------:R-:W-:Y:S01]  /*a290*/  SHF.R.U32.HI R0, RZ, R0, R9 ;  /* 0x00000000ff007219 */ /* 0x000fe20000011609 */
[----:B------:R-:W-:Y:S01]  /*a2a0*/  ULDC UR4, c[0x0][0x154] ;  /* 0x0000550000047ab9 */ /* 0x000fe20000000800 */
[----:B------:R-:W-:Y:S01]  /*a2b0*/  IADD3 R3, P0, RZ, -R23, RZ ;  /* 0x80000017ff037210 */ /* 0x000fe20007f1e0ff */
[----:B------:R-:W-:Y:S02]  /*a2c0*/  IMAD R21, R21, R20, R12 ;  /* 0x0000001415157224 */ /* 0x000fe400078e020c */
[----:B------:R-:W0:Y:S01]  /*a2d0*/  LDC R6, c[0x0][0x618] ;  /* 0x00018600ff067b82 */ /* 0x000e220000000800 */
[----:B------:R-:W-:Y:S02]  /*a2e0*/  IMAD.MOV.U32 R7, RZ, RZ, 0x1 ;  /* 0x00000001ff077424 */ /* 0x000fe400078e00ff */
[----:B------:R-:W-:-:S04]  /*a2f0*/  IMAD.X R5, RZ, RZ, ~R0, P0 ;  /* 0x000000ffff057224 */ /* 0x000fc800000e0e00 */
[-C--:B----4-:R-:W-:Y:S01]  /*a300*/  IMAD R0, R5, R14.reuse, RZ ;  /* 0x0000000e05007224 */ /* 0x090fe200078e02ff */
[----:B------:R-:W2:Y:S01]  /*a310*/  LDC R8, c[0x0][0x608] ;  /* 0x00018200ff087b82 */ /* 0x000ea20000000800 */
[----:B------:R-:W-:-:S04]  /*a320*/  IMAD.WIDE.U32 R4, R3, R14, R16 ;  /* 0x0000000e03047225 */ /* 0x000fc800078e0010 */
[----:B------:R-:W-:Y:S01]  /*a330*/  IMAD R3, R3, R15, R0 ;  /* 0x0000000f03037224 */ /* 0x000fe200078e0200 */
[----:B------:R-:W-:Y:S02]  /*a340*/  I2FP.F32.U32 R0, R24 ;  /* 0x0000001800007245 */ /* 0x000fe40000201000 */
[----:B------:R-:W3:Y:S01]  /*a350*/  LDC R26, c[0x0][0x658] ;  /* 0x00019600ff1a7b82 */ /* 0x000ee20000000800 */
[----:B------:R-:W-:Y:S01]  /*a360*/  IMAD.IADD R3, R5, 0x1, R3 ;  /* 0x0000000105037824 */ /* 0x000fe200078e0203 */
[----:B-1----:R-:W-:Y:S01]  /*a370*/  ISETP.NE.U32.AND P0, PT, R28, RZ, PT ;  /* 0x000000ff1c00720c */ /* 0x002fe20003f05070 */
[----:B------:R-:W-:Y:S01]  /*a380*/  FMUL R0, R0, UR4 ;  /* 0x0000000400007c20 */ /* 0x000fe20008400000 */
[----:B------:R-:W-:Y:S02]  /*a390*/  IMAD.MOV.U32 R5, RZ, RZ, -0x1 ;  /* 0xffffffffff057424 */ /* 0x000fe400078e00ff */
[----:B------:R-:W-:Y:S01]  /*a3a0*/  ISETP.NE.AND.EX P0, PT, R29, RZ, PT, P0 ;  /* 0x000000ff1d00720c */ /* 0x000fe20003f05300 */
[----:B------:R1:W4:Y:S01]  /*a3b0*/  F2I.U32.TRUNC.NTZ R13, R0 ;  /* 0x00000000000d7305 */ /* 0x000322000020f000 */
[----:B------:R-:W1:Y:S01]  /*a3c0*/  LDC R15, c[0x0][0x148] ;  /* 0x00005200ff0f7b82 */ /* 0x000e620000000800 */
[----:B0-----:R-:W-:-:S02]  /*a3d0*/  SHF.R.U64 R12, R4, R6, R3 ;  /* 0x00000006040c7219 */ /* 0x001fc40000001203 */
[----:B------:R-:W-:-:S05]  /*a3e0*/  SHF.R.U32.HI R3, RZ, R6, R3 ;  /* 0x00000006ff037219 */ /* 0x000fca0000011603 */
[----:B------:R-:W0:Y:S01]  /*a3f0*/  LDC R20, c[0x0][0x600] ;  /* 0x00018000ff147b82 */ /* 0x000e220000000800 */
[-CC-:B--2---:R-:W-:Y:S02]  /*a400*/  SHF.R.U64 R10, R12, R8.reuse, R3.reuse ;  /* 0x000000080c0a7219 */ /* 0x184fe40000001203 */
[----:B------:R-:W-:-:S05]  /*a410*/  SHF.R.U32.HI R3, RZ, R8, R3 ;  /* 0x00000008ff037219 */ /* 0x000fca0000011603 */
[----:B------:R-:W2:Y:S01]  /*a420*/  LDC R27, c[0x0][0x648] ;  /* 0x00019200ff1b7b82 */ /* 0x000ea20000000800 */
[-C--:B---3--:R-:W-:Y:S02]  /*a430*/  SHF.L.U32 R4, R5, R26.reuse, RZ ;  /* 0x0000001a05047219 */ /* 0x088fe400000006ff */
[--C-:B------:R-:W-:Y:S02]  /*a440*/  SHF.R.U64 R14, R10, R26, R3.reuse ;  /* 0x0000001a0a0e7219 */ /* 0x100fe40000001203 */
[----:B------:R-:W-:Y:S02]  /*a450*/  LOP3.LUT R25, RZ, R4, RZ, 0x33, !PT ;  /* 0x00000004ff197212 */ /* 0x000fe400078e33ff */
[-C--:B------:R-:W-:Y:S01]  /*a460*/  SHF.R.U32.HI R5, RZ, R26.reuse, R3 ;  /* 0x0000001aff057219 */ /* 0x080fe20000011603 */
[----:B------:R-:W3:Y:S01]  /*a470*/  LDC R30, c[0x0][0x638] ;  /* 0x00018e00ff1e7b82 */ /* 0x000ee20000000800 */
[----:B------:R-:W-:Y:S01]  /*a480*/  SHF.L.U32 R154, R7, R26, RZ ;  /* 0x0000001a079a7219 */ /* 0x000fe200000006ff */
[----:B------:R-:W-:-:S06]  /*a490*/  IMAD.MOV.U32 R4, RZ, RZ, R14 ;  /* 0x000000ffff047224 */ /* 0x000fcc00078e000e */
[----:B------:R-:W0:Y:S01]  /*a4a0*/  LDC R31, c[0x0][0x610] ;  /* 0x00018400ff1f7b82 */ /* 0x000e220000000800 */
[----:B----4-:R-:W-:Y:S05]  /*a4b0*/  @!P0 BRA `(.L_x_289) ;  /* 0x0000000000288947 */ /* 0x010fea0003800000 */
        /* <DEDUP_REMOVED lines=10> */
.L_x_289:
[----:B------:R-:W-:Y:S01]  /*a560*/  ISETP.NE.AND P0, PT, R2, 0x1, PT ;  /* 0x000000010200780c */ /* 0x000fe20003f05270 */
[----:B0-----:R-:W-:Y:S01]  /*a570*/  VIADD R7, R20, 0xffffffff ;  /* 0xffffffff14077836 */ /* 0x001fe20000000000 */
[----:B-12---:R-:W-:Y:S01]  /*a580*/  SHF.R.U64 R0, R4, R27, R5 ;  /* 0x0000001b04007219 */ /* 0x006fe20000001205 */
[----:B------:R-:W-:Y:S01]  /*a590*/  IMAD.MOV R13, RZ, RZ, -R13 ;  /* 0x000000ffff0d7224 */ /* 0x000fe200078e0a0d */
[----:B------:R-:W-:Y:S01]  /*a5a0*/  LOP3.LUT R5, R10, R25, RZ, 0xc0, !PT ;  /* 0x000000190a057212 */ /* 0x000fe200078ec0ff */
[----:B------:R-:W-:Y:S02]  /*a5b0*/  IMAD.MOV.U32 R4, RZ, RZ, 0x1 ;  /* 0x00000001ff047424 */ /* 0x000fe400078e00ff */
[----:B------:R-:W-:Y:S02]  /*a5c0*/  IMAD.MOV R3, RZ, RZ, -R0 ;  /* 0x000000ffff037224 */ /* 0x000fe400078e0a00 */
[----:B------:R-:W-:Y:S01]  /*a5d0*/  IMAD R154, R154, R0, R5 ;  /* 0x000000009a9a7224 */ /* 0x000fe200078e0205 */
[----:B------:R-:W-:Y:S01]  /*a5e0*/  LOP3.LUT R5, R12, R7, RZ, 0xc0, !PT ;  /* 0x000000070c057212 */ /* 0x000fe200078ec0ff */
[----:B---3--:R-:W-:-:S02]  /*a5f0*/  IMAD R0, R3, R30, R14 ;  /* 0x0000001e03007224 */ /* 0x008fc400078e020e */
[----:B------:R-:W-:Y:S02]  /*a600*/  @P0 IMAD R21, R15, R13, R24 ;  /* 0x0000000d0f150224 */ /* 0x000fe400078e0218 */
[----:B------:R-:W-:Y:S01]  /*a610*/  IMAD R3, R0, R20, R5 ;  /* 0x0000001400037224 */ /* 0x000fe200078e0205 */
[----:B------:R-:W-:Y:S01]  /*a620*/  PRMT R0, R4, 0x7610, R0 ;  /* 0x0000761004007816 */ /* 0x000fe20000000000 */
[----:B------:R-:W-:-:S05]  /*a630*/  IMAD R154, R154, R31, R21 ;  /* 0x0000001f9a9a7224 */ /* 0x000fca00078e0215 */
[----:B------:R-:W-:Y:S02]  /*a640*/  SEL R153, R3, R154, !P0 ;  /* 0x0000009a03997207 */ /* 0x000fe40004000000 */
[----:B------:R-:W-:-:S07]  /*a650*/  SEL R154, R154, R3, !P0 ;  /* 0x000000039a9a7207 */ /* 0x000fce0004000000 */
.L_x_287:
[----:B------:R-:W-:-:S13]  /*a660*/  LOP3.LUT P0, RZ, R0, 0xff, RZ, 0xc0, !PT ;  /* 0x000000ff00ff7812 */ /* 0x000fda000780c0ff */
[----:B------:R-:W-:Y:S05]  /*a670*/  @P0 BRA `(.L_x_290) ;  /* 0xffffff6800d00947 */ /* 0x000fea000383ffff */
[----:B------:R-:W-:Y:S05]  /*a680*/  EXIT ;  /* 0x000000000000794d */ /* 0x000fea0003800000 */
.L_x_7:
[----:B0-----:R-:W-:Y:S01]  /*a690*/  ULDC.64 UR4, c[0x0][0x650] ;  /* 0x0001940000047ab9 */ /* 0x001fe20000000a00 */
        /* <DEDUP_REMOVED lines=25> */
.L_x_292:
[----:B------:R-:W0:Y:S01]  /*a830*/  LDC.64 R28, c[0x0][0x640] ;  /* 0x00019000ff1c7b82 */ /* 0x000e220000000a00 */
[-CC-:B------:R-:W-:Y:S01]  /*a840*/  SHF.R.U64 R21, R12, R6.reuse, R13.reuse ;  /* 0x000000060c157219 */ /* 0x180fe2000000120d */
[----:B------:R-:W-:Y:S01]  /*a850*/  IMAD.MOV.U32 R30, RZ, RZ, 0x1 ;  /* 0x00000001ff1e7424 */ /* 0x000fe200078e00ff */
[----:B------:R-:W-:Y:S02]  /*a860*/  SHF.R.U32.HI R6, RZ, R6, R13 ;  /* 0x00000006ff067219 */ /* 0x000fe4000001160d */
        /* <DEDUP_REMOVED lines=8> */
[----:B------:R-:W-:Y:S01]  /*a8f0*/  IMAD.IADD R9, R9, 0x1, R11 ;  /* 0x0000000109097824 */ /* 0x000fe200078e020b */
[----:B0-----:R-:W-:-:S04]  /*a900*/  ISETP.NE.U32.AND P0, PT, R28, RZ, PT ;  /* 0x000000ff1c00720c */ /* 0x001fc80003f05070 */
[----:B------:R-:W-:Y:S02]  /*a910*/  ISETP.NE.AND.EX P0, PT, R29, RZ, PT, P0 ;  /* 0x000000ff1d00720c */ /* 0x000fe40003f05300 */
[----:B------:R-:W0:Y:S01]  /*a920*/  LDC R22, c[0x0][0x600] ;  /* 0x00018000ff167b82 */ /* 0x000e220000000800 */
[-CC-:B-1----:R-:W-:Y:S01]  /*a930*/  SHF.R.U64 R14, R8, R10.reuse, R9.reuse ;  /* 0x0000000a080e7219 */ /* 0x182fe20000001209 */
[----:B------:R-:W-:Y:S01]  /*a940*/  IMAD.MOV.U32 R8, RZ, RZ, -0x1 ;  /* 0xffffffffff087424 */ /* 0x000fe200078e00ff */
[----:B------:R-:W-:-:S05]  /*a950*/  SHF.R.U32.HI R9, RZ, R10, R9 ;  /* 0x0000000aff097219 */ /* 0x000fca0000011609 */
[----:B------:R-:W1:Y:S01]  /*a960*/  LDC R24, c[0x0][0x648] ;  /* 0x00019200ff187b82 */ /* 0x000e620000000800 */
[-CC-:B--2---:R-:W-:Y:S02]  /*a970*/  SHF.R.U64 R23, R14, R12.reuse, R9.reuse ;  /* 0x0000000c0e177219 */ /* 0x184fe40000001209 */
[----:B------:R-:W-:-:S05]  /*a980*/  SHF.R.U32.HI R6, RZ, R12, R9 ;  /* 0x0000000cff067219 */ /* 0x000fca0000011609 */
[----:B------:R-:W2:Y:S01]  /*a990*/  LDC R26, c[0x0][0x638] ;  /* 0x00018e00ff1a7b82 */ /* 0x000ea20000000800 */
[-C--:B---3--:R-:W-:Y:S02]  /*a9a0*/  SHF.L.U32 R8, R8, R27.reuse, RZ ;  /* 0x0000001b08087219 */ /* 0x088fe400000006ff */
[-CC-:B------:R-:W-:Y:S02]  /*a9b0*/  SHF.R.U64 R25, R23, R27.reuse, R6.reuse ;  /* 0x0000001b17197219 */ /* 0x180fe40000001206 */
[----:B------:R-:W-:Y:S02]  /*a9c0*/  LOP3.LUT R32, RZ, R8, RZ, 0x33, !PT ;  /* 0x00000008ff207212 */ /* 0x000fe400078e33ff */
[----:B------:R-:W-:Y:S01]  /*a9d0*/  SHF.R.U32.HI R9, RZ, R27, R6 ;  /* 0x0000001bff097219 */ /* 0x000fe20000011606 */
[----:B------:R-:W3:Y:S01]  /*a9e0*/  LDC R31, c[0x0][0x610] ;  /* 0x00018400ff1f7b82 */ /* 0x000ee20000000800 */
[----:B------:R-:W-:Y:S01]  /*a9f0*/  IMAD.MOV.U32 R8, RZ, RZ, R25 ;  /* 0x000000ffff087224 */ /* 0x000fe200078e0019 */
[----:B------:R-:W-:Y:S06]  /*aa00*/  @!P0 BRA `(.L_x_293) ;  /* 0x0000000000288947 */ /* 0x000fec0003800000 */
        /* <DEDUP_REMOVED lines=10> */
.L_x_293:
[----:B------:R-:W-:Y:S01]  /*aab0*/  ISETP.NE.AND P0, PT, R2, 0x1, PT ;  /* 0x000000010200780c */ /* 0x000fe20003f05270 */
[----:B------:R-:W-:Y:S01]  /*aac0*/  IMAD.MOV.U32 R13, RZ, RZ, R21 ;  /* 0x000000ffff0d7224 */ /* 0x000fe200078e0015 */
[----:B-1----:R-:W-:Y:S01]  /*aad0*/  SHF.R.U64 R6, R8, R24, R9 ;  /* 0x0000001808067219 */ /* 0x002fe20000001209 */
[----:B0-----:R-:W-:Y:S01]  /*aae0*/  VIADD R9, R22, 0xffffffff ;  /* 0xffffffff16097836 */ /* 0x001fe20000000000 */
[----:B------:R-:W-:Y:S02]  /*aaf0*/  SHF.L.U32 R30, R30, R27, RZ ;  /* 0x0000001b1e1e7219 */ /* 0x000fe400000006ff */
[----:B------:R-:W-:Y:S01]  /*ab00*/  LOP3.LUT R5, R23, R32, RZ, 0xc0, !PT ;  /* 0x0000002017057212 */ /* 0x000fe200078ec0ff */
[----:B------:R-:W-:-:S04]  /*ab10*/  IMAD.MOV R8, RZ, RZ, -R6 ;  /* 0x000000ffff087224 */ /* 0x000fc800078e0a06 */
[----:B------:R-:W-:Y:S01]  /*ab20*/  IMAD R6, R30, R6, R5 ;  /* 0x000000061e067224 */ /* 0x000fe200078e0205 */
[----:B------:R-:W-:Y:S01]  /*ab30*/  LOP3.LUT R5, R14, R9, RZ, 0xc0, !PT ;  /* 0x000000090e057212 */ /* 0x000fe200078ec0ff */
[----:B------:R-:W-:Y:S02]  /*ab40*/  @P0 IMAD R3, R7, R20, R4 ;  /* 0x0000001407030224 */ /* 0x000fe400078e0204 */
[----:B--2---:R-:W-:Y:S02]  /*ab50*/  IMAD R4, R8, R26, R25 ;  /* 0x0000001a08047224 */ /* 0x004fe400078e0219 */
[----:B---3--:R-:W-:Y:S02]  /*ab60*/  IMAD R3, R6, R31, R3 ;  /* 0x0000001f06037224 */ /* 0x008fe400078e0203 */
[----:B------:R-:W-:Y:S02]  /*ab70*/  IMAD R4, R4, R22, R5 ;  /* 0x0000001604047224 */ /* 0x000fe400078e0205 */
[----:B------:R-:W-:-:S03]  /*ab80*/  IMAD.MOV.U32 R8, RZ, RZ, 0x1 ;  /* 0x00000001ff087424 */ /* 0x000fc600078e00ff */
[----:B------:R-:W-:Y:S02]  /*ab90*/  SEL R6, R4, R3, !P0 ;  /* 0x0000000304067207 */ /* 0x000fe40004000000 */
[----:B------:R-:W-:-:S07]  /*aba0*/  SEL R12, R3, R4, !P0 ;  /* 0x00000004030c7207 */ /* 0x000fce0004000000 */
.L_x_291:
[----:B------:R-:W-:-:S08]  /*abb0*/  NOP ;  /* 0x0000000000007918 */ /* 0x000fd00000000000 */
[----:B------:R-:W0:-:S00]  /*abc0*/  USETMAXREG.DEALLOC.CTAPOOL 0x28 ;  /* 0x00000028000079c8 */ /* 0x000e0000080e0500 */
[----:B0-----:R-:W-:-:S13]  /*abd0*/  ISETP.NE.AND P0, PT, R0, RZ, PT ;  /* 0x000000ff0000720c */ /* 0x001fda0003f05270 */
[----:B------:R-:W-:Y:S05]  /*abe0*/  @P0 EXIT ;  /* 0x000000000000094d */ /* 0x000fea0003800000 */
[----:B------:R-:W-:Y:S01]  /*abf0*/  LOP3.LUT P0, RZ, R8, 0xff, RZ, 0xc0, !PT ;  /* 0x000000ff08ff7812 */ /* 0x000fe2000780c0ff */
[----:B------:R-:W-:Y:S02]  /*ac00*/  IMAD.MOV.U32 R10, RZ, RZ, 0x1 ;  /* 0x00000001ff0a7424 */ /* 0x000fe400078e00ff */
[----:B------:R-:W-:-:S10]  /*ac10*/  IMAD.MOV.U32 R9, RZ, RZ, RZ ;  /* 0x000000ffff097224 */ /* 0x000fd400078e00ff */
[----:B------:R-:W-:Y:S05]  /*ac20*/  @!P0 BRA `(.L_x_294) ;  /* 0x0000000c00b48947 */ /* 0x000fea0003800000 */
[----:B------:R-:W0:Y:S01]  /*ac30*/  LDC R0, c[0x0][0x28c] ;  /* 0x0000a300ff007b82 */ /* 0x000e220000000800 */
[----:B------:R-:W-:Y:S01]  /*ac40*/  ULDC UR5, c[0x0][0x658] ;  /* 0x0001960000057ab9 */ /* 0x000fe20000000800 */
[----:B------:R-:W-:Y:S01]  /*ac50*/  UMOV UR11, 0xffffffff ;  /* 0xffffffff000b7882 */ /* 0x000fe20000000000 */
[----:B------:R-:W-:Y:S01]  /*ac60*/  UMOV UR14, 0x1 ;  /* 0x00000001000e7882 */ /* 0x000fe20000000000 */
[----:B------:R-:W-:Y:S01]  /*ac70*/  USHF.L.U32 UR11, UR11, UR5, URZ ;  /* 0x000000050b0b7299 */ /* 0x000fe2000800063f */
[----:B------:R-:W-:Y:S01]  /*ac80*/  BSSY B0, `(.L_x_294) ;  /* 0x00000e7000007945 */ /* 0x000fe20003800000 */
[----:B------:R-:W-:Y:S01]  /*ac90*/  ULDC UR9, c[0x0][0xc] ;  /* 0x0000030000097ab9 */ /* 0x000fe20000000800 */
[----:B------:R-:W-:Y:S01]  /*aca0*/  ULDC UR12, c[0x0][0x10] ;  /* 0x00000400000c7ab9 */ /* 0x000fe20000000800 */
[----:B------:R-:W1:Y:S01]  /*acb0*/  S2UR UR8, SR_CgaCtaId ;  /* 0x00000000000879c3 */ /* 0x000e620000008800 */
[----:B------:R-:W-:Y:S01]  /*acc0*/  ULOP3.LUT UR13, URZ, UR11, URZ, 0x33, !UPT ;  /* 0x0000000b3f0d7292 */ /* 0x000fe2000f8e333f */
[----:B------:R-:W-:Y:S01]  /*acd0*/  LOP3.LUT R11, R19, 0x2, RZ, 0xfc, !PT ;  /* 0x00000002130b7812 */ /* 0x000fe200078efcff */
[----:B------:R-:W-:Y:S01]  /*ace0*/  IMAD.MOV.U32 R10, RZ, RZ, 0x1 ;  /* 0x00000001ff0a7424 */ /* 0x000fe200078e00ff */
[----:B------:R-:W-:Y:S01]  /*acf0*/  ULDC UR4, c[0x0][0x600] ;  /* 0x0001800000047ab9 */ /* 0x000fe20000000800 */
[----:B------:R-:W-:Y:S01]  /*ad00*/  IMAD.MOV.U32 R9, RZ, RZ, RZ ;  /* 0x000000ffff097224 */ /* 0x000fe200078e00ff */
[----:B------:R-:W-:Y:S01]  /*ad10*/  UMOV UR30, 0x55 ;  /* 0x00000055001e7882 */ /* 0x000fe20000000000 */
[----:B------:R-:W-:-:S02]  /*ad20*/  UIADD3 UR4, UR4, -0x1, URZ ;  /* 0xffffffff04047890 */ /* 0x000fc4000fffe03f */
[----:B------:R-:W-:Y:S01]  /*ad30*/  USHF.L.U32 UR5, UR14, UR5, URZ ;  /* 0x000000050e057299 */ /* 0x000fe2000800063f */
[----:B------:R-:W-:Y:S01]  /*ad40*/  ULDC.64 UR40, c[0x0][0x198] ;  /* 0x0000660000287ab9 */ /* 0x000fe20000000a00 */
[----:B0-----:R-:W-:-:S05]  /*ad50*/  VIADD R0, R0, 0x7f ;  /* 0x0000007f00007836 */ /* 0x001fca0000000000 */
[----:B------:R-:W-:Y:S01]  /*ad60*/  SHF.R.S32.HI R3, RZ, 0x1f, R0 ;  /* 0x0000001fff037819 */ /* 0x000fe20000011400 */
[----:B-1----:R-:W-:-:S03]  /*ad70*/  ULOP3.LUT UR10, UR8, 0x1, URZ, 0xc0, !UPT ;  /* 0x00000001080a7892 */ /* 0x002fc6000f8ec03f */
[----:B------:R-:W-:Y:S01]  /*ad80*/  LEA.HI R3, R3, R0, RZ, 0x7 ;  /* 0x0000000003037211 */ /* 0x000fe200078f38ff */
[----:B------:R-:W-:Y:S01]  /*ad90*/  USHF.R.U32.HI UR37, URZ, 0x1, UR8 ;  /* 0x000000013f257899 */ /* 0x000fe20008011608 */
[----:B------:R-:W-:Y:S01]  /*ada0*/  IMAD.MOV.U32 R0, RZ, RZ, 0x1 ;  /* 0x00000001ff007424 */ /* 0x000fe200078e00ff */
[----:B------:R-:W-:Y:S01]  /*adb0*/  USHF.L.U32 UR6, UR8, 0x7, URZ ;  /* 0x0000000708067899 */ /* 0x000fe2000800063f */
[--C-:B------:R-:W-:Y:S01]  /*adc0*/  SHF.R.S32.HI R8, RZ, 0x7, R3.reuse ;  /* 0x00000007ff087819 */ /* 0x100fe20000011403 */
[----:B------:R-:W-:Y:S02]  /*add0*/  USHF.L.U32 UR7, UR8, 0xd, URZ ;  /* 0x0000000d08077899 */ /* 0x000fe4000800063f */
[----:B------:R-:W-:Y:S01]  /*ade0*/  ULOP3.LUT UR8, UR8, 0xfffffffe, URZ, 0xc0, !UPT ;  /* 0xfffffffe08087892 */ /* 0x000fe2000f8ec03f */
[----:B------:R-:W-:Y:S01]  /*adf0*/  PRMT R3, R0, 0x7610, R3 ;  /* 0x0000761000037816 */ /* 0x000fe20000000003 */
[----:B------:R-:W-:Y:S01]  /*ae00*/  UISETP.GT.U32.AND UP0, UPT, UR10, 0xffff, UPT ;  /* 0x0000ffff0a00788c */ /* 0x000fe2000bf04070 */
[----:B------:R-:W-:Y:S01]  /*ae10*/  VIADD R0, R8, 0x1 ;  /* 0x0000000108007836 */ /* 0x000fe20000000000 */
[----:B------:R-:W-:-:S02]  /*ae20*/  USHF.L.U32 UR21, UR14, UR8, URZ ;  /* 0x000000080e157299 */ /* 0x000fc4000800063f */
[----:B------:R-:W-:Y:S02]  /*ae30*/  ULOP3.LUT UR11, UR8, 0x1, URZ, 0xfc, !UPT ;  /* 0x00000001080b7892 */ /* 0x000fe4000f8efc3f */
[----:B------:R-:W-:Y:S02]  /*ae40*/  UIMAD.WIDE.U32 UR8, UR9, UR12, URZ ;  /* 0x0000000c090872a5 */ /* 0x000fe4000f8e003f */
[----:B------:R-:W-:Y:S01]  /*ae50*/  USEL UR10, UR10, 0xffff, !UP0 ;  /* 0x0000ffff0a0a7887 */ /* 0x000fe2000c000000 */
[----:B------:R-:W-:Y:S01]  /*ae60*/  ULDC UR12, c[0x0][0x14] ;  /* 0x00000500000c7ab9 */ /* 0x000fe20000000800 */
[----:B------:R-:W-:Y:S02]  /*ae70*/  USHF.L.U32 UR11, UR14, UR11, URZ ;  /* 0x0000000b0e0b7299 */ /* 0x000fe4000800063f */
[----:B------:R-:W-:Y:S02]  /*ae80*/  UIMAD.WIDE.U32 UR38, UR8, UR12, URZ ;  /* 0x0000000c082672a5 */ /* 0x000fe4000f8e003f */
[----:B------:R-:W-:-:S02]  /*ae90*/  UIMAD UR29, UR9, UR12, URZ ;  /* 0x0000000c091d72a4 */ /* 0x000fc4000f8e023f */
[----:B------:R-:W-:Y:S02]  /*aea0*/  ULOP3.LUT UR10, UR10, 0xffff, URZ, 0xc0, !UPT ;  /* 0x0000ffff0a0a7892 */ /* 0x000fe4000f8ec03f */
[----:B------:R-:W-:Y:S02]  /*aeb0*/  ULOP3.LUT UR6, UR6, 0x80, URZ, 0xc0, !UPT ;  /* 0x0000008006067892 */ /* 0x000fe4000f8ec03f */
[----:B------:R-:W-:Y:S02]  /*aec0*/  ULOP3.LUT UR7, UR7, 0x2000, URZ, 0xc0, !UPT ;  /* 0x0000200007077892 */ /* 0x000fe4000f8ec03f */
[----:B------:R-:W-:Y:S02]  /*aed0*/  ULOP3.LUT UR21, UR21, UR11, URZ, 0xfc, !UPT ;  /* 0x0000000b15157292 */ /* 0x000fe4000f8efc3f */
[----:B------:R-:W-:Y:S02]  /*aee0*/  UIADD3 UR29, UR39, UR29, URZ ;  /* 0x0000001d271d7290 */ /* 0x000fe4000fffe03f */
[----:B------:R-:W-:-:S12]  /*aef0*/  USHF.L.U32 UR30, UR30, UR10, URZ ;  /* 0x0000000a1e1e7299 */ /* 0x000fd8000800063f */
.L_x_305:
[----:B------:R-:W-:-:S03]  /*af00*/  UMOV UR8, 0xffffffff ;  /* 0xffffffff00087882 */ /* 0x000fc60000000000 */
[----:B------:R-:W-:Y:S05]  /*af10*/  BRA.DIV UR8, `(.L_x_295) ;  /* 0x0000000e08987947 */ /* 0x000fea000b800000 */
[----:B------:R-:W-:-:S13]  /*af20*/  ELECT P6, URZ, PT ;  /* 0x00000000003f782f */ /* 0x000fda00038c0000 */
.L_x_314:
[----:B------:R-:W0:Y:S01]  /*af30*/  LDC R4, c[0x0][0x28c] ;  /* 0x0000a300ff047b82 */ /* 0x000e220000000800 */
[----:B------:R-:W-:Y:S01]  /*af40*/  BSSY B1, `(.L_x_296) ;  /* 0x0000048000017945 */ /* 0x000fe20003800000 */
[----:B0-----:R-:W-:-:S13]  /*af50*/  ISETP.LT.OR P6, PT, R4, 0x1, !P6 ;  /* 0x000000010400780c */ /* 0x001fda00077c1670 */
[----:B------:R-:W-:Y:S05]  /*af60*/  @P6 BRA `(.L_x_297) ;  /* 0x0000000400146947 */ /* 0x000fea0003800000 */
[----:B------:R-:W-:Y:S01]  /*af70*/  LEA R12, R12, UR37, 0x2 ;  /* 0x000000250c0c7c11 */ /* 0x000fe2000f8e10ff */
[----:B------:R-:W-:Y:S01]  /*af80*/  IMAD.MOV.U32 R22, RZ, RZ, RZ ;  /* 0x000000ffff167224 */ /* 0x000fe200078e00ff */
[----:B------:R-:W-:Y:S01]  /*af90*/  LEA R15, R6, UR6, 0x8 ;  /* 0x00000006060f7c11 */ /* 0x000fe2000f8e40ff */
[----:B------:R-:W-:Y:S02]  /*afa0*/  IMAD.MOV.U32 R4, RZ, RZ, R0 ;  /* 0x000000ffff047224 */ /* 0x000fe400078e0000 */
[----:B------:R-:W-:Y:S02]  /*afb0*/  IMAD.MOV.U32 R5, RZ, RZ, R10 ;  /* 0x000000ffff057224 */ /* 0x000fe400078e000a */
[----:B------:R-:W-:Y:S02]  /*afc0*/  IMAD.MOV.U32 R6, RZ, RZ, R9 ;  /* 0x000000ffff067224 */ /* 0x000fe400078e0009 */
[----:B------:R-:W-:-:S07]  /*afd0*/  IMAD.SHL.U32 R14, R12, 0x20, RZ ;  /* 0x000000200c0e7824 */ /* 0x000fce00078e00ff */
.L_x_300:
[----:B------:R-:W0:Y:S01]  /*afe0*/  S2R R12, SR_CgaCtaId ;  /* 0x00000000000c7919 */ /* 0x000e220000008800 */
[----:B------:R-:W-:Y:S02]  /*aff0*/  MOV R7, 0x400 ;  /* 0x0000040000077802 */ /* 0x000fe40000000f00 */
[----:B------:R-:W-:Y:S02]  /*b000*/  LOP3.LUT P1, RZ, R18, 0x7f, RZ, 0xc0, !PT ;  /* 0x0000007f12ff7812 */ /* 0x000fe4000782c0ff */
[----:B0-----:R-:W-:Y:S02]  /*b010*/  LEA R21, R12, R7, 0x18 ;  /* 0x000000070c157211 */ /* 0x001fe400078ec0ff */
[----:B------:R-:W-:-:S09]  /*b020*/  SHF.L.U32 R7, R5, 0x1f, RZ ;  /* 0x0000001f05077819 */ /* 0x000fd200000006ff */
[----:B------:R-:W0:Y:S01]  /*b030*/  @!P1 LDC R12, c[0x0][0x500] ;  /* 0x00014000ff0c9b82 */ /* 0x000e220000000800 */
[----:B------:R-:W-:-:S04]  /*b040*/  IMAD R20, R6, 0x8, R21 ;  /* 0x0000000806147824 */ /* 0x000fc800078e0215 */
[----:B------:R-:W1:Y:S02]  /*b050*/  SYNCS.PHASECHK.TRANS64.TRYWAIT P0, [R20+URZ+0x10], R7 ;  /* 0x00001007140075a7 */ /* 0x000e64000800017f */
[----:B-1----:R-:W-:Y:S05]  /*b060*/  @!P0 BRA `(.L_x_298) ;  /* 0x0000000c00648947 */ /* 0x002fea0003800000 */
.L_x_315:
[----:B-1----:R-:W-:Y:S01]  /*b070*/  PRMT R7, R11, 0x9910, RZ ;  /* 0x000099100b077816 */ /* 0x002fe200000000ff */
[----:B0-----:R0:W-:Y:S03]  /*b080*/  @!P1 SYNCS.ARRIVE.TRANS64 RZ, [R20+URZ], R12 ;  /* 0x0000000c14ff99a7 */ /* 0x0011e6000800003f */
[----:B------:R-:W-:-:S13]  /*b090*/  ISETP.NE.AND P0, PT, R7, 0x2, PT ;  /* 0x000000020700780c */ /* 0x000fda0003f05270 */
[----:B0-----:R-:W-:Y:S05]  /*b0a0*/  @P0 BRA `(.L_x_299) ;  /* 0x0000000000040947 */ /* 0x001fea0003800000 */
[----:B------:R-:W-:Y:S01]  /*b0b0*/  BPT.TRAP 0x1 ;  /* 0x000000040000795c */ /* 0x000fe20000300000 */
.L_x_299:
[----:B------:R-:W-:Y:S01]  /*b0c0*/  LEA R7, R6, UR37, 0x3 ;  /* 0x0000002506077c11 */ /* 0x000fe2000f8e18ff */
[----:B------:R-:W-:Y:S01]  /*b0d0*/  VIADD R4, R4, 0xffffffff ;  /* 0xffffffff04047836 */ /* 0x000fe20000000000 */
[----:B------:R-:W-:Y:S01]  /*b0e0*/  LEA R12, R6, UR7, 0xf ;  /* 0x00000007060c7c11 */ /* 0x000fe2000f8e78ff */
[----:B------:R-:W-:Y:S01]  /*b0f0*/  UIADD3 UR14, UP0, UR40, 0xf0, URZ ;  /* 0x000000f0280e7890 */ /* 0x000fe2000ff1e03f */
[----:B------:R-:W-:Y:S01]  /*b100*/  R2UR UR34, R22 ;  /* 0x00000000162272ca */ /* 0x000fe200000e0000 */
[----:B------:R-:W-:Y:S01]  /*b110*/  IMAD.SHL.U32 R7, R7, 0x800, RZ ;  /* 0x0000080007077824 */ /* 0x000fe200078e00ff */
[----:B------:R-:W-:Y:S01]  /*b120*/  R2UR UR33, R20 ;  /* 0x00000000142172ca */ /* 0x000fe200000e0000 */
[--C-:B------:R-:W-:Y:S01]  /*b130*/  IMAD R12, R12, 0x2, R21.reuse ;  /* 0x000000020c0c7824 */ /* 0x100fe200078e0215 */
[----:B------:R-:W-:Y:S01]  /*b140*/  R2UR UR36, R13 ;  /* 0x000000000d2472ca */ /* 0x000fe200000e0000 */
[----:B------:R-:W-:Y:S01]  /*b150*/  IMAD R7, R7, 0x2, R21 ;  /* 0x0000000207077824 */ /* 0x000fe200078e0215 */
[----:B------:R-:W-:Y:S01]  /*b160*/  R2UR UR35, R14 ;  /* 0x000000000e2372ca */ /* 0x000fe200000e0000 */
[----:B------:R-:W-:Y:S01]  /*b170*/  UIADD3 UR42, UP1, UR40, 0x1f0, URZ ;  /* 0x000001f0282a7890 */ /* 0x000fe2000ff3e03f */
[----:B------:R-:W-:Y:S01]  /*b180*/  R2UR UR8, R12 ;  /* 0x000000000c0872ca */ /* 0x000fe200000e0000 */
[----:B------:R-:W-:Y:S01]  /*b190*/  UIADD3.X UR15, URZ, UR41, URZ, UP0, !UPT ;  /* 0x000000293f0f7290 */ /* 0x000fe200087fe43f */
[----:B------:R-:W-:Y:S01]  /*b1a0*/  R2UR UR24, R7 ;  /* 0x00000000071872ca */ /* 0x000fe200000e0000 */
[----:B------:R-:W-:Y:S01]  /*b1b0*/  UPRMT UR31, URZ, 0x5410, UR30 ;  /* 0x000054103f1f7896 */ /* 0x000fe2000800001e */
[----:B------:R-:W-:Y:S01]  /*b1c0*/  R2UR UR19, R15 ;  /* 0x000000000f1372ca */ /* 0x000fe200000e0000 */
[----:B------:R-:W-:Y:S01]  /*b1d0*/  UIADD3 UR26, UR34, 0x40, URZ ;  /* 0x00000040221a7890 */ /* 0x000fe2000fffe03f */
[----:B------:R-:W-:Y:S01]  /*b1e0*/  ISETP.GT.AND P1, PT, R4, 0x1, PT ;  /* 0x000000010400780c */ /* 0x000fe20003f24270 */
[----:B------:R-:W-:Y:S01]  /*b1f0*/  UIADD3.X UR43, URZ, UR41, URZ, UP1, !UPT ;  /* 0x000000293f2b7290 */ /* 0x000fe20008ffe43f */
[----:B------:R-:W-:Y:S01]  /*b200*/  VIADD R6, R6, 0x1 ;  /* 0x0000000106067836 */ /* 0x000fe20000000000 */
[----:B------:R-:W-:Y:S01]  /*b210*/  UPRMT UR44, URZ, 0x5410, UR21 ;  /* 0x000054103f2c7896 */ /* 0x000fe20008000015 */
[----:B------:R-:W-:Y:S01]  /*b220*/  VIADD R22, R22, 0x80 ;  /* 0x0000008016167836 */ /* 0x000fe20000000000 */
[----:B------:R-:W-:Y:S01]  /*b230*/  UMOV UR22, 0x0 ;  /* 0x0000000000167882 */ /* 0x000fe20000000000 */
[----:B------:R-:W-:Y:S01]  /*b240*/  UMOV UR23, 0x10000000 ;  /* 0x1000000000177882 */ /* 0x000fe20000000000 */
[----:B------:R-:W-:Y:S01]  /*b250*/  UIADD3 UR16, UR8, 0x10100, URZ ;  /* 0x0001010008107890 */ /* 0x000fe2000fffe03f */
[----:B------:R-:W-:Y:S01]  /*b260*/  ISETP.NE.AND P0, PT, R6, 0x2, PT ;  /* 0x000000020600780c */ /* 0x000fe20003f05270 */
[----:B------:R-:W-:-:S02]  /*b270*/  UIADD3 UR32, UR24, 0x100, URZ ;  /* 0x0000010018207890 */ /* 0x000fc4000fffe03f */
[----:B------:R-:W-:Y:S01]  /*b280*/  UIADD3 UR24, UR24, 0x4100, URZ ;  /* 0x0000410018187890 */ /* 0x000fe2000fffe03f */
[----:B------:R-:W-:Y:S01]  /*b290*/  SEL R12, RZ, 0x1, P0 ;  /* 0x00000001ff0c7807 */ /* 0x000fe20000000000 */
[----:B------:R-:W-:Y:S01]  /*b2a0*/  UIADD3 UR8, UR8, 0x18100, URZ ;  /* 0x0001810008087890 */ /* 0x000fe2000fffe03f */
[----:B------:R-:W-:Y:S01]  /*b2b0*/  SEL R6, R6, RZ, P0 ;  /* 0x000000ff06067207 */ /* 0x000fe20000000000 */
[----:B------:R-:W-:Y:S01]  /*b2c0*/  UMOV UR25, UR33 ;  /* 0x0000002100197c82 */ /* 0x000fe20008000000 */
[----:B------:R-:W-:Y:S01]  /*b2d0*/  UMOV UR28, UR36 ;  /* 0x00000024001c7c82 */ /* 0x000fe20008000000 */
[----:B------:R-:W-:Y:S01]  /*b2e0*/  UMOV UR27, UR35 ;  /* 0x00000023001b7c82 */ /* 0x000fe20008000000 */
[----:B------:R-:W-:Y:S01]  /*b2f0*/  UMOV UR17, UR33 ;  /* 0x0000002100117c82 */ /* 0x000fe20008000000 */
[----:B------:R-:W-:Y:S01]  /*b300*/  UMOV UR18, UR34 ;  /* 0x0000002200127c82 */ /* 0x000fe20008000000 */
[----:B------:R-:W-:Y:S01]  /*b310*/  UMOV UR20, UR36 ;  /* 0x0000002400147c82 */ /* 0x000fe20008000000 */
[----:B------:R0:W-:Y:S01]  /*b320*/  UTMALDG.3D.MULTICAST [UR32], [UR14], UR31, desc[UR22] ;  /* 0x000016200e0073b4 */ /* 0x0001e2000801181f */
[----:B------:R-:W-:Y:S01]  /*b330*/  UMOV UR9, UR33 ;  /* 0x0000002100097c82 */ /* 0x000fe20008000000 */
[----:B------:R-:W-:Y:S01]  /*b340*/  UMOV UR11, UR19 ;  /* 0x00000013000b7c82 */ /* 0x000fe20008000000 */
[----:B------:R-:W-:Y:S01]  /*b350*/  UMOV UR12, UR36 ;  /* 0x00000024000c7c82 */ /* 0x000fe20008000000 */
[----:B------:R-:W-:Y:S01]  /*b360*/  UMOV UR10, UR26 ;  /* 0x0000001a000a7c82 */ /* 0x000fe20008000000 */
[----:B------:R-:W-:Y:S01]  /*b370*/  LOP3.LUT R5, R5, R12, RZ, 0x3c, !PT ;  /* 0x0000000c05057212 */ /* 0x000fe200078e3cff */
[----:B------:R0:W-:Y:S01]  /*b380*/  UTMALDG.3D.MULTICAST [UR24], [UR14], UR31, desc[UR22] ;  /* 0x000016180e0073b4 */ /* 0x0001e2000801181f */
[----:B------:R0:W-:Y:S01]  /*b390*/  UTMALDG.3D.MULTICAST [UR16], [UR42], UR44, desc[UR22] ;  /* 0x000016102a0073b4 */ /* 0x0001e2000801182c */
[----:B------:R0:W-:Y:S02]  /*b3a0*/  UTMALDG.3D.MULTICAST [UR8], [UR42], UR44, desc[UR22] ;  /* 0x000016082a0073b4 */ /* 0x0001e4000801182c */
[----:B0-----:R-:W-:Y:S05]  /*b3b0*/  @P1 BRA `(.L_x_300) ;  /* 0xfffffffc00081947 */ /* 0x001fea000383ffff */
.L_x_297:
[----:B------:R-:W-:Y:S05]  /*b3c0*/  BSYNC B1 ;  /* 0x0000000000017941 */ /* 0x000fea0003800000 */
.L_x_296:
[----:B------:R-:W-:Y:S01]  /*b3d0*/  LOP3.LUT P1, RZ, R3, 0xff, RZ, 0xc0, !PT ;  /* 0x000000ff03ff7812 */ /* 0x000fe2000782c0ff */
[----:B------:R-:W-:Y:S01]  /*b3e0*/  IMAD.IADD R9, R8, 0x1, R9 ;  /* 0x0000000108097824 */ /* 0x000fe200078e0209 */
[----:B------:R-:W-:Y:S01]  /*b3f0*/  IADD3 R16, P2, R16, UR38, RZ ;  /* 0x0000002610107c10 */ /* 0x000fe2000ff5e0ff */
[----:B------:R-:W-:Y:S01]  /*b400*/  ULDC.64 UR8, c[0x0][0x650] ;  /* 0x0001940000087ab9 */ /* 0x000fe20000000a00 */
[----:B------:R-:W-:Y:S01]  /*b410*/  BSSY B1, `(.L_x_301) ;  /* 0x000006b000017945 */ /* 0x000fe20003800000 */
[----:B------:R-:W-:Y:S01]  /*b420*/  IMAD.MOV.U32 R12, RZ, RZ, -0x1 ;  /* 0xffffffffff0c7424 */ /* 0x000fe200078e00ff */
[----:B------:R-:W-:Y:S01]  /*b430*/  SHF.R.U32.HI R3, RZ, 0x1, R9 ;  /* 0x00000001ff037819 */ /* 0x000fe20000011609 */
[----:B------:R-:W-:Y:S01]  /*b440*/  IMAD.MOV.U32 R6, RZ, RZ, -0x1 ;  /* 0xffffffffff067424 */ /* 0x000fe200078e00ff */
[----:B------:R-:W-:Y:S01]  /*b450*/  ISETP.GT.U32.AND P0, PT, R9, 0x1, PT ;  /* 0x000000010900780c */ /* 0x000fe20003f04070 */
[----:B------:R-:W-:Y:S01]  /*b460*/  IMAD.MOV.U32 R13, RZ, RZ, -0x1 ;  /* 0xffffffffff0d7424 */ /* 0x000fe200078e00ff */
[----:B------:R-:W-:-:S02]  /*b470*/  LOP3.LUT R3, R3, 0x1, RZ, 0xc0, !PT ;  /* 0x0000000103037812 */ /* 0x000fc400078ec0ff */
[----:B------:R-:W-:Y:S01]  /*b480*/  ISETP.LT.U32.AND P0, PT, R8, 0x2, P0 ;  /* 0x000000020800780c */ /* 0x000fe20000701070 */
[----:B------:R-:W0:Y:S01]  /*b490*/  @P1 S2R R5, SR_CgaCtaId ;  /* 0x0000000000051919 */ /* 0x000e220000008800 */
[----:B------:R-:W-:Y:S02]  /*b4a0*/  @P1 MOV R4, 0x400 ;  /* 0x0000040000041802 */ /* 0x000fe40000000f00 */
[----:B------:R-:W-:Y:S02]  /*b4b0*/  IADD3.X R17, R17, UR29, RZ, P2, !PT ;  /* 0x0000001d11117c10 */ /* 0x000fe400097fe4ff */
[----:B------:R-:W-:Y:S02]  /*b4c0*/  ISETP.GE.U32.AND P2, PT, R16, UR8, PT ;  /* 0x0000000810007c0c */ /* 0x000fe4000bf46070 */
[----:B------:R-:W-:Y:S02]  /*b4d0*/  LOP3.LUT R9, R9, 0x1, RZ, 0xc0, !PT ;  /* 0x0000000109097812 */ /* 0x000fe400078ec0ff */
[----:B0-----:R-:W-:-:S04]  /*b4e0*/  @P1 LEA R4, R5, R4, 0x18 ;  /* 0x0000000405041211 */ /* 0x001fc800078ec0ff */
[----:B------:R0:W-:Y:S01]  /*b4f0*/  @P1 SYNCS.ARRIVE.TRANS64.A1T0 RZ, [R4+URZ+0x38], RZ ;  /* 0x000038ff04ff19a7 */ /* 0x0001e2000810003f */
[----:B------:R-:W-:Y:S02]  /*b500*/  ISETP.NE.U32.AND P1, PT, R3, 0x1, PT ;  /* 0x000000010300780c */ /* 0x000fe40003f25070 */
[----:B------:R-:W-:Y:S02]  /*b510*/  SEL R3, RZ, 0x1, !P0 ;  /* 0x00000001ff037807 */ /* 0x000fe40004000000 */
[----:B------:R-:W-:Y:S02]  /*b520*/  ISETP.GE.U32.AND.EX P0, PT, R17, UR9, PT, P2 ;  /* 0x0000000911007c0c */ /* 0x000fe4000bf06120 */
[----:B------:R-:W-:-:S04]  /*b530*/  ISETP.GT.U32.AND P1, PT, R8, 0x1, !P1 ;  /* 0x000000010800780c */ /* 0x000fc80004f24070 */
[----:B0-----:R-:W-:-:S04]  /*b540*/  SEL R4, RZ, 0x1, !P1 ;  /* 0x00000001ff047807 */ /* 0x001fc80004800000 */
[--C-:B------:R-:W-:Y:S02]  /*b550*/  LOP3.LUT R10, R4, R10, R3.reuse, 0x96, !PT ;  /* 0x0000000a040a7212 */ /* 0x100fe400078e9603 */
[----:B------:R-:W-:Y:S02]  /*b560*/  PRMT R4, RZ, 0x7610, R4 ;  /* 0x00007610ff047816 */ /* 0x000fe40000000004 */
[----:B------:R-:W-:Y:S01]  /*b570*/  PRMT R3, RZ, 0x7610, R3 ;  /* 0x00007610ff037816 */ /* 0x000fe20000000003 */
[----:B------:R-:W-:Y:S06]  /*b580*/  @P0 BRA `(.L_x_302) ;  /* 0x00000004004c0947 */ /* 0x000fec0003800000 */
[----:B------:R-:W0:Y:S01]  /*b590*/  S2R R14, SR_CTAID.X ;  /* 0x00000000000e7919 */ /* 0x000e220000002500 */
[----:B------:R-:W-:Y:S01]  /*b5a0*/  ULDC.64 UR8, c[0x0][0x628] ;  /* 0x00018a0000087ab9 */ /* 0x000fe20000000a00 */
[----:B------:R-:W1:Y:S01]  /*b5b0*/  LDC R15, c[0x0][0x144] ;  /* 0x00005100ff0f7b82 */ /* 0x000e620000000800 */
[----:B------:R-:W-:Y:S01]  /*b5c0*/  ISETP.NE.U32.AND P0, PT, RZ, UR8, PT ;  /* 0x00000008ff007c0c */ /* 0x000fe2000bf05070 */
[----:B------:R-:W2:Y:S01]  /*b5d0*/  S2R R12, SR_CTAID.Y ;  /* 0x00000000000c7919 */ /* 0x000ea20000002600 */
[----:B------:R-:W-:Y:S01]  /*b5e0*/  ULDC UR10, c[0x0][0x150] ;  /* 0x00005400000a7ab9 */ /* 0x000fe20000000800 */
[----:B------:R-:W-:Y:S01]  /*b5f0*/  ULDC UR11, c[0x0][0x630] ;  /* 0x00018c00000b7ab9 */ /* 0x000fe20000000800 */
[----:B------:R-:W-:Y:S01]  /*b600*/  ISETP.NE.AND.EX P0, PT, RZ, UR9, PT, P0 ;  /* 0x00000009ff007c0c */ /* 0x000fe2000bf05300 */
[----:B------:R-:W-:Y:S01]  /*b610*/  IMAD.MOV.U32 R4, RZ, RZ, R16 ;  /* 0x000000ffff047224 */ /* 0x000fe200078e0010 */
[----:B0-----:R-:W-:-:S05]  /*b620*/  I2FP.F32.U32 R5, R14 ;  /* 0x0000000e00057245 */ /* 0x001fca0000201000 */
[----:B------:R-:W-:Y:S01]  /*b630*/  FMUL R20, R5, UR10 ;  /* 0x0000000a05147c20 */ /* 0x000fe20008400000 */
[----:B------:R-:W-:-:S05]  /*b640*/  IMAD.MOV.U32 R5, RZ, RZ, R17 ;  /* 0x000000ffff057224 */ /* 0x000fca00078e0011 */
[----:B--2---:R-:W-:Y:S05]  /*b650*/  @!P0 BRA `(.L_x_303) ;  /* 0x0000000000288947 */ /* 0x004fea0003800000 */
[----:B------:R-:W-:Y:S02]  /*b660*/  ULDC UR10, c[0x0][0x634] ;  /* 0x00018d00000a7ab9 */ /* 0x000fe40000000800 */
[----:B------:R-:W-:-:S05]  /*b670*/  IADD3 R5, P0, R16, UR10, RZ ;  /* 0x0000000a10057c10 */ /* 0x000fca000ff1e0ff */
[----:B------:R-:W-:-:S04]  /*b680*/  IMAD.X R13, RZ, RZ, R17, P0 ;  /* 0x000000ffff0d7224 */ /* 0x000fc800000e0611 */
[----:B------:R-:W-:-:S04]  /*b690*/  IMAD.WIDE.U32 R6, R13, UR8, RZ ;  /* 0x000000080d067c25 */ /* 0x000fc8000f8e00ff */
[----:B------:R-:W-:-:S04]  /*b6a0*/  IMAD.WIDE.U32 R6, P0, R5, UR9, R6 ;  /* 0x0000000905067c25 */ /* 0x000fc8000f800006 */
[----:B------:R-:W-:-:S04]  /*b6b0*/  IMAD.WIDE.U32 R4, R5, UR8, RZ ;  /* 0x0000000805047c25 */ /* 0x000fc8000f8e00ff */
[----:B------:R-:W-:Y:S01]  /*b6c0*/  IMAD.MOV.U32 R4, RZ, RZ, R7 ;  /* 0x000000ffff047224 */ /* 0x000fe200078e0007 */
[----:B------:R-:W-:Y:S01]  /*b6d0*/  IADD3 RZ, P1, R5, R6, RZ ;  /* 0x0000000605ff7210 */ /* 0x000fe20007f3e0ff */
[----:B------:R-:W-:-:S04]  /*b6e0*/  IMAD.X R5, RZ, RZ, RZ, P0 ;  /* 0x000000ffff057224 */ /* 0x000fc800000e06ff */
[----:B------:R-:W-:-:S08]  /*b6f0*/  IMAD.WIDE.U32.X R4, R13, UR9, R4, P1 ;  /* 0x000000090d047c25 */ /* 0x000fd000088e0404 */
.L_x_303:
[--C-:B------:R-:W-:Y:S01]  /*b700*/  SHF.R.U64 R13, R4, UR11, R5.reuse ;  /* 0x0000000b040d7c19 */ /* 0x100fe20008001205 */
[----:B------:R-:W0:Y:S01]  /*b710*/  F2I.U32.TRUNC.NTZ R20, R20 ;  /* 0x0000001400147305 */ /* 0x000e22000020f000 */
[----:B------:R-:W-:Y:S01]  /*b720*/  SHF.R.U32.HI R4, RZ, UR11, R5 ;  /* 0x0000000bff047c19 */ /* 0x000fe20008011605 */
[----:B------:R-:W-:Y:S01]  /*b730*/  ULDC.64 UR8, c[0x0][0x620] ;  /* 0x0001880000087ab9 */ /* 0x000fe20000000a00 */
[----:B------:R-:W-:Y:S01]  /*b740*/  IADD3 R7, P0, RZ, -R13, RZ ;  /* 0x8000000dff077210 */ /* 0x000fe20007f1e0ff */
[----:B------:R-:W-:Y:S01]  /*b750*/  ULDC.64 UR10, c[0x0][0x640] ;  /* 0x00019000000a7ab9 */ /* 0x000fe20000000a00 */
[----:B------:R-:W2:Y:S03]  /*b760*/  LDC R21, c[0x0][0x148] ;  /* 0x00005200ff157b82 */ /* 0x000ea60000000800 */
[----:B------:R-:W-:Y:S01]  /*b770*/  IMAD.X R4, RZ, RZ, ~R4, P0 ;  /* 0x000000ffff047224 */ /* 0x000fe200000e0e04 */
[----:B------:R-:W-:-:S03]  /*b780*/  ISETP.NE.U32.AND P0, PT, RZ, UR10, PT ;  /* 0x0000000aff007c0c */ /* 0x000fc6000bf05070 */
[----:B------:R-:W-:Y:S01]  /*b790*/  IMAD R6, R4, UR8, RZ ;  /* 0x0000000804067c24 */ /* 0x000fe2000f8e02ff */
[----:B------:R-:W-:Y:S01]  /*b7a0*/  ISETP.NE.AND.EX P0, PT, RZ, UR11, PT, P0 ;  /* 0x0000000bff007c0c */ /* 0x000fe2000bf05300 */
[----:B------:R-:W-:Y:S01]  /*b7b0*/  IMAD.WIDE.U32 R4, R7, UR8, R16 ;  /* 0x0000000807047c25 */ /* 0x000fe2000f8e0010 */
[----:B------:R-:W-:-:S03]  /*b7c0*/  ULDC UR8, c[0x0][0x618] ;  /* 0x0001860000087ab9 */ /* 0x000fc60000000800 */
[----:B------:R-:W-:Y:S01]  /*b7d0*/  IMAD R7, R7, UR9, R6 ;  /* 0x0000000907077c24 */ /* 0x000fe2000f8e0206 */
[----:B------:R-:W-:Y:S01]  /*b7e0*/  ULDC UR9, c[0x0][0x154] ;  /* 0x0000550000097ab9 */ /* 0x000fe20000000800 */
[----:B0-----:R-:W-:Y:S02]  /*b7f0*/  IMAD.MOV R6, RZ, RZ, -R20 ;  /* 0x000000ffff067224 */ /* 0x001fe400078e0a14 */
[----:B------:R-:W-:Y:S02]  /*b800*/  IMAD.IADD R5, R5, 0x1, R7 ;  /* 0x0000000105057824 */ /* 0x000fe400078e0207 */
[----:B-1----:R-:W-:Y:S01]  /*b810*/  IMAD R14, R15, R6, R14 ;  /* 0x000000060f0e7224 */ /* 0x002fe200078e020e */
[----:B------:R-:W-:Y:S02]  /*b820*/  I2FP.F32.U32 R6, R12 ;  /* 0x0000000c00067245 */ /* 0x000fe40000201000 */
[--C-:B------:R-:W-:Y:S02]  /*b830*/  SHF.R.U64 R15, R4, UR8, R5.reuse ;  /* 0x00000008040f7c19 */ /* 0x100fe40008001205 */
[----:B------:R-:W-:Y:S01]  /*b840*/  SHF.R.U32.HI R4, RZ, UR8, R5 ;  /* 0x00000008ff047c19 */ /* 0x000fe20008011605 */
[----:B------:R-:W-:Y:S01]  /*b850*/  FMUL R6, R6, UR9 ;  /* 0x0000000906067c20 */ /* 0x000fe20008400000 */
[----:B------:R-:W-:-:S02]  /*b860*/  ULDC UR8, c[0x0][0x608] ;  /* 0x0001820000087ab9 */ /* 0x000fc40000000800 */
[--C-:B------:R-:W-:Y:S01]  /*b870*/  SHF.R.U64 R22, R15, UR8, R4.reuse ;  /* 0x000000080f167c19 */ /* 0x100fe20008001204 */
[----:B------:R0:W1:Y:S01]  /*b880*/  F2I.U32.TRUNC.NTZ R24, R6 ;  /* 0x0000000600187305 */ /* 0x000062000020f000 */
[----:B------:R-:W-:Y:S01]  /*b890*/  SHF.R.U32.HI R5, RZ, UR8, R4 ;  /* 0x00000008ff057c19 */ /* 0x000fe20008011604 */
[----:B------:R-:W-:-:S03]  /*b8a0*/  ULDC UR8, c[0x0][0x658] ;  /* 0x0001960000087ab9 */ /* 0x000fc60000000800 */
[--C-:B------:R-:W-:Y:S02]  /*b8b0*/  SHF.R.U64 R20, R22, UR8, R5.reuse ;  /* 0x0000000816147c19 */ /* 0x100fe40008001205 */
[----:B------:R-:W-:-:S03]  /*b8c0*/  SHF.R.U32.HI R23, RZ, UR8, R5 ;  /* 0x00000008ff177c19 */ /* 0x000fc60008011605 */
[----:B------:R-:W-:Y:S02]  /*b8d0*/  IMAD.MOV.U32 R4, RZ, RZ, R20 ;  /* 0x000000ffff047224 */ /* 0x000fe400078e0014 */
[----:B------:R-:W-:Y:S01]  /*b8e0*/  IMAD.MOV.U32 R5, RZ, RZ, R23 ;  /* 0x000000ffff057224 */ /* 0x000fe200078e0017 */
[----:B0-----:R-:W-:Y:S06]  /*b8f0*/  @!P0 BRA `(.L_x_304) ;  /* 0x0000000000288947 */ /* 0x001fec0003800000 */
        /* <DEDUP_REMOVED lines=10> */
.L_x_304:
[----:B------:R-:W-:Y:S01]  /*b9a0*/  ISETP.NE.AND P0, PT, R2, 0x1, PT ;  /* 0x000000010200780c */ /* 0x000fe20003f05270 */
[----:B------:R-:W-:Y:S01]  /*b9b0*/  ULDC UR8, c[0x0][0x648] ;  /* 0x0001920000087ab9 */ /* 0x000fe20000000800 */
[----:B------:R-:W-:Y:S01]  /*b9c0*/  LOP3.LUT R22, R22, UR13, RZ, 0xc0, !PT ;  /* 0x0000000d16167c12 */ /* 0x000fe2000f8ec0ff */
[----:B-1----:R-:W-:Y:S01]  /*b9d0*/  IMAD.MOV R24, RZ, RZ, -R24 ;  /* 0x000000ffff187224 */ /* 0x002fe200078e0a18 */
[----:B------:R-:W-:Y:S01]  /*b9e0*/  SHF.R.U64 R5, R4, UR8, R5 ;  /* 0x0000000804057c19 */ /* 0x000fe20008001205 */
[----:B------:R-:W-:Y:S01]  /*b9f0*/  ULDC UR8, c[0x0][0x638] ;  /* 0x00018e0000087ab9 */ /* 0x000fe20000000800 */
[----:B------:R-:W-:Y:S01]  /*ba00*/  LOP3.LUT R15, R15, UR4, RZ, 0xc0, !PT ;  /* 0x000000040f0f7c12 */ /* 0x000fe2000f8ec0ff */
[----:B------:R-:W-:Y:S01]  /*ba10*/  ULDC UR9, c[0x0][0x610] ;  /* 0x0001840000097ab9 */ /* 0x000fe20000000800 */
[----:B------:R-:W-:Y:S02]  /*ba20*/  IMAD.MOV.U32 R4, RZ, RZ, 0x1 ;  /* 0x00000001ff047424 */ /* 0x000fe400078e00ff */
[----:B------:R-:W-:-:S02]  /*ba30*/  IMAD.MOV R7, RZ, RZ, -R5 ;  /* 0x000000ffff077224 */ /* 0x000fc400078e0a05 */
[----:B------:R-:W-:Y:S02]  /*ba40*/  IMAD R5, R5, UR5, R22 ;  /* 0x0000000505057c24 */ /* 0x000fe4000f8e0216 */
[----:B--2---:R-:W-:Y:S02]  /*ba50*/  @P0 IMAD R14, R21, R24, R12 ;  /* 0x00000018150e0224 */ /* 0x004fe400078e020c */
[----:B------:R-:W-:Y:S01]  /*ba60*/  IMAD R20, R7, UR8, R20 ;  /* 0x0000000807147c24 */ /* 0x000fe2000f8e0214 */
[----:B------:R-:W-:Y:S01]  /*ba70*/  ULDC UR8, c[0x0][0x600] ;  /* 0x0001800000087ab9 */ /* 0x000fe20000000800 */
[----:B------:R-:W-:Y:S02]  /*ba80*/  IMAD R14, R5, UR9, R14 ;  /* 0x00000009050e7c24 */ /* 0x000fe4000f8e020e */
[----:B------:R-:W-:-:S05]  /*ba90*/  IMAD R5, R20, UR8, R15 ;  /* 0x0000000814057c24 */ /* 0x000fca000f8e020f */
[----:B------:R-:W-:Y:S02]  /*baa0*/  SEL R6, R5, R14, !P0 ;  /* 0x0000000e05067207 */ /* 0x000fe40004000000 */
[----:B------:R-:W-:-:S07]  /*bab0*/  SEL R12, R14, R5, !P0 ;  /* 0x000000050e0c7207 */ /* 0x000fce0004000000 */
.L_x_302:
[----:B------:R-:W-:Y:S05]  /*bac0*/  BSYNC B1 ;  /* 0x0000000000017941 */ /* 0x000fea0003800000 */
.L_x_301:
[----:B------:R-:W-:-:S13]  /*bad0*/  LOP3.LUT P0, RZ, R4, 0xff, RZ, 0xc0, !PT ;  /* 0x000000ff04ff7812 */ /* 0x000fda000780c0ff */
[----:B------:R-:W-:Y:S05]  /*bae0*/  @P0 BRA `(.L_x_305) ;  /* 0xfffffff400040947 */ /* 0x000fea000383ffff */
[----:B------:R-:W-:Y:S05]  /*baf0*/  BSYNC B0 ;  /* 0x0000000000007941 */ /* 0x000fea0003800000 */
.L_x_294:
[----:B------:R-:W-:-:S03]  /*bb00*/  UMOV UR8, 0xffffffff ;  /* 0xffffffff00087882 */ /* 0x000fc60000000000 */
[----:B------:R-:W-:Y:S05]  /*bb10*/  BRA.DIV UR8, `(.L_x_306) ;  /* 0x0000000208cc7947 */ /* 0x000fea000b800000 */
[----:B------:R-:W-:-:S13]  /*bb20*/  ELECT P6, URZ, PT ;  /* 0x00000000003f782f */ /* 0x000fda00038c0000 */
.L_x_318:
[----:B------:R-:W-:Y:S04]  /*bb30*/  BSSY B0, `(.L_x_307) ;  /* 0x0000019000007945 */ /* 0x000fe80003800000 */
[----:B------:R-:W-:Y:S05]  /*bb40*/  @!P6 BRA `(.L_x_308) ;  /* 0x00000000005ce947 */ /* 0x000fea0003800000 */
[----:B------:R-:W-:-:S04]  /*bb50*/  LOP3.LUT R19, R19, 0x2, RZ, 0xfc, !PT ;  /* 0x0000000213137812 */ /* 0x000fc800078efcff */
[----:B------:R-:W-:-:S13]  /*bb60*/  ISETP.NE.AND P0, PT, R19, 0x3, PT ;  /* 0x000000031300780c */ /* 0x000fda0003f05270 */
[----:B------:R-:W-:Y:S05]  /*bb70*/  @!P0 BRA `(.L_x_309) ;  /* 0x0000000000048947 */ /* 0x000fea0003800000 */
[----:B------:R-:W-:Y:S01]  /*bb80*/  BPT.TRAP 0x1 ;  /* 0x000000040000795c */ /* 0x000fe20000300000 */
.L_x_309:
[----:B------:R-:W0:Y:S01]  /*bb90*/  S2R R3, SR_CgaCtaId ;  /* 0x0000000000037919 */ /* 0x000e220000008800 */
[----:B------:R-:W-:Y:S02]  /*bba0*/  MOV R0, 0x400 ;  /* 0x0000040000007802 */ /* 0x000fe40000000f00 */
[----:B------:R-:W-:Y:S02]  /*bbb0*/  SHF.L.U32 R2, R10, 0x1f, RZ ;  /* 0x0000001f0a027819 */ /* 0x000fe400000006ff */
[----:B0-----:R-:W-:-:S05]  /*bbc0*/  LEA R0, R3, R0, 0x18 ;  /* 0x0000000003007211 */ /* 0x001fca00078ec0ff */
[----:B------:R-:W-:-:S04]  /*bbd0*/  VIADD R0, R0, 0x10 ;  /* 0x0000001000007836 */ /* 0x000fc80000000000 */
[C---:B------:R-:W-:Y:S02]  /*bbe0*/  IMAD R5, R9.reuse, 0x8, R0 ;  /* 0x0000000809057824 */ /* 0x040fe400078e0200 */
[----:B------:R-:W-:Y:S02]  /*bbf0*/  VIADD R9, R9, 0x1 ;  /* 0x0000000109097836 */ /* 0x000fe40000000000 */
[----:B------:R-:W0:Y:S03]  /*bc00*/  SYNCS.PHASECHK.TRANS64.TRYWAIT P0, [R5+URZ], R2 ;  /* 0x00000002050075a7 */ /* 0x000e26000800017f */
[----:B------:R-:W-:-:S04]  /*bc10*/  ISETP.NE.AND P1, PT, R9, 0x2, PT ;  /* 0x000000020900780c */ /* 0x000fc80003f25270 */
[----:B------:R-:W-:Y:S02]  /*bc20*/  SEL R3, RZ, 0x1, P1 ;  /* 0x00000001ff037807 */ /* 0x000fe40000800000 */
[----:B------:R-:W-:Y:S02]  /*bc30*/  SEL R9, R9, RZ, P1 ;  /* 0x000000ff09097207 */ /* 0x000fe40000800000 */
[----:B------:R-:W-:Y:S01]  /*bc40*/  LOP3.LUT R3, R10, R3, RZ, 0x3c, !PT ;  /* 0x000000030a037212 */ /* 0x000fe200078e3cff */
[----:B0-----:R-:W-:Y:S06]  /*bc50*/  @!P0 BRA `(.L_x_310) ;  /* 0x00000000009c8947 */ /* 0x001fec0003800000 */
.L_x_319:
[----:B------:R-:W-:Y:S01]  /*bc60*/  IMAD R9, R9, 0x8, R0 ;  /* 0x0000000809097824 */ /* 0x000fe200078e0200 */
[----:B------:R-:W-:-:S07]  /*bc70*/  SHF.L.U32 R0, R3, 0x1f, RZ ;  /* 0x0000001f03007819 */ /* 0x000fce00000006ff */
.L_x_311:
[----:B-1----:R1:W2:Y:S02]  /*bc80*/  SYNCS.PHASECHK.TRANS64.TRYWAIT P0, [R9+URZ], R0 ;  /* 0x00000000090075a7 */ /* 0x0022a4000800017f */
[----:B--2---:R-:W-:Y:S05]  /*bc90*/  @!P0 NANOSLEEP.SYNCS 0x989680 ;  /* 0x009896800000895d */ /* 0x004fea0003900000 */
[----:B------:R-:W2:Y:S02]  /*bca0*/  @!P0 SYNCS.PHASECHK.TRANS64 P0, [R9+URZ], R0 ;  /* 0x00000000090085a7 */ /* 0x000ea4000800007f */
[----:B--2---:R-:W-:Y:S05]  /*bcb0*/  @!P0 BRA `(.L_x_311) ;  /* 0xfffffffc00f08947 */ /* 0x004fea000383ffff */
.L_x_308:
[----:B------:R-:W-:Y:S05]  /*bcc0*/  BSYNC B0 ;  /* 0x0000000000007941 */ /* 0x000fea0003800000 */
.L_x_307:
[----:B------:R-:W-:Y:S05]  /*bcd0*/  EXIT ;  /* 0x000000000000794d */ /* 0x000fea0003800000 */
.L_x_21:
[----:B---3--:R3:W4:Y:S02]  /*bce0*/  SYNCS.PHASECHK.TRANS64.TRYWAIT P1, [R3+URZ], R0 ;  /* 0x00000000030075a7 */ /* 0x008724000802017f */
[----:B----4-:R-:W-:Y:S05]  /*bcf0*/  @!P1 NANOSLEEP.SYNCS 0x989680 ;  /* 0x009896800000995d */ /* 0x010fea0003900000 */
[----:B------:R-:W4:Y:S02]  /*bd00*/  @!P1 SYNCS.PHASECHK.TRANS64 P1, [R3+URZ], R0 ;  /* 0x00000000030095a7 */ /* 0x000f24000802007f */
[----:B----4-:R-:W-:Y:S05]  /*bd10*/  @!P1 BRA `(.L_x_21) ;  /* 0xfffffffc00f09947 */ /* 0x010fea000383ffff */
[----:B------:R-:W-:Y:S05]  /*bd20*/  BRA `(.L_x_20) ;  /* 0xffffff5400ec7947 */ /* 0x000fea000383ffff */
.L_x_26:
[----:B-1----:R1:W2:Y:S02]  /*bd30*/  SYNCS.PHASECHK.TRANS64.TRYWAIT P1, [R5+URZ], R4 ;  /* 0x00000004050075a7 */ /* 0x0022a4000802017f */
[----:B--2---:R-:W-:Y:S05]  /*bd40*/  @!P1 NANOSLEEP.SYNCS 0x989680 ;  /* 0x009896800000995d */ /* 0x004fea0003900000 */
[----:B------:R-:W2:Y:S02]  /*bd50*/  @!P1 SYNCS.PHASECHK.TRANS64 P1, [R5+URZ], R4 ;  /* 0x00000004050095a7 */ /* 0x000ea4000802007f */
[----:B--2---:R-:W-:Y:S05]  /*bd60*/  @!P1 BRA `(.L_x_26) ;  /* 0xfffffffc00f09947 */ /* 0x004fea000383ffff */
[----:B------:R-:W-:Y:S05]  /*bd70*/  BRA `(.L_x_25) ;  /* 0xffffff5c00687947 */ /* 0x000fea000383ffff */
.L_x_295:
[----:B------:R-:W-:Y:S01]  /*bd80*/  BSSY B1, `(.L_x_312) ;  /* 0x0000006000017945 */ /* 0x000fe20003800000 */
[----:B------:R-:W-:-:S07]  /*bd90*/  IMAD.MOV.U32 R15, RZ, RZ, -0x1 ;  /* 0xffffffffff0f7424 */ /* 0x000fce00078e00ff */
[----:B------:R-:W-:Y:S05]  /*bda0*/  WARPSYNC.COLLECTIVE R15, `(.L_x_313) ;  /* 0x000000000f0c7348 */ /* 0x000fea0003c00000 */
[----:B------:R-:W-:Y:S02]  /*bdb0*/  ELECT P6, UR62, PT ;  /* 0x00000000003e782f */ /* 0x000fe400038c0000 */
[----:B------:R-:W-:Y:S01]  /*bdc0*/  MOV R14, UR62 ;  /* 0x0000003e000e7c02 */ /* 0x000fe20008000f00 */
[----:B------:R-:W-:Y:S10]  /*bdd0*/  ENDCOLLECTIVE ;  /* 0x000000000000791b */ /* 0x000ff40003800000 */
.L_x_313:
[----:B------:R-:W-:Y:S05]  /*bde0*/  BSYNC B1 ;  /* 0x0000000000017941 */ /* 0x000fea0003800000 */
.L_x_312:
[----:B------:R-:W-:Y:S05]  /*bdf0*/  BRA `(.L_x_314) ;  /* 0xfffffff0004c7947 */ /* 0x000fea000383ffff */
.L_x_298:
[----:B-1----:R1:W2:Y:S02]  /*be00*/  SYNCS.PHASECHK.TRANS64.TRYWAIT P0, [R20+URZ+0x10], R7 ;  /* 0x00001007140075a7 */ /* 0x0022a4000800017f */
[----:B--2---:R-:W-:Y:S05]  /*be10*/  @!P0 NANOSLEEP.SYNCS 0x989680 ;  /* 0x009896800000895d */ /* 0x004fea0003900000 */
[----:B------:R-:W2:Y:S02]  /*be20*/  @!P0 SYNCS.PHASECHK.TRANS64 P0, [R20+URZ+0x10], R7 ;  /* 0x00001007140085a7 */ /* 0x000ea4000800007f */
[----:B--2---:R-:W-:Y:S05]  /*be30*/  @!P0 BRA `(.L_x_298) ;  /* 0xfffffffc00f08947 */ /* 0x004fea000383ffff */
[----:B------:R-:W-:Y:S05]  /*be40*/  BRA `(.L_x_315) ;  /* 0xfffffff000887947 */ /* 0x000fea000383ffff */
.L_x_306:
[----:B------:R-:W-:Y:S01]  /*be50*/  BSSY B0, `(.L_x_316) ;  /* 0x0000006000007945 */ /* 0x000fe20003800000 */
[----:B------:R-:W-:-:S07]  /*be60*/  IMAD.MOV.U32 R15, RZ, RZ, -0x1 ;  /* 0xffffffffff0f7424 */ /* 0x000fce00078e00ff */
[----:B------:R-:W-:Y:S05]  /*be70*/  WARPSYNC.COLLECTIVE R15, `(.L_x_317) ;  /* 0x000000000f0c7348 */ /* 0x000fea0003c00000 */
[----:B------:R-:W-:Y:S02]  /*be80*/  ELECT P6, UR62, PT ;  /* 0x00000000003e782f */ /* 0x000fe400038c0000 */
[----:B------:R-:W-:Y:S01]  /*be90*/  MOV R14, UR62 ;  /* 0x0000003e000e7c02 */ /* 0x000fe20008000f00 */
[----:B------:R-:W-:Y:S10]  /*bea0*/  ENDCOLLECTIVE ;  /* 0x000000000000791b */ /* 0x000ff40003800000 */
.L_x_317:
[----:B------:R-:W-:Y:S05]  /*beb0*/  BSYNC B0 ;  /* 0x0000000000007941 */ /* 0x000fea0003800000 */
.L_x_316:
[----:B------:R-:W-:Y:S05]  /*bec0*/  BRA `(.L_x_318) ;  /* 0xfffffffc00187947 */ /* 0x000fea000383ffff */
.L_x_310:
[----:B0-----:R0:W1:Y:S02]  /*bed0*/  SYNCS.PHASECHK.TRANS64.TRYWAIT P0, [R5+URZ], R2 ;  /* 0x00000002050075a7 */ /* 0x001064000800017f */
[----:B-1----:R-:W-:Y:S05]  /*bee0*/  @!P0 NANOSLEEP.SYNCS 0x989680 ;  /* 0x009896800000895d */ /* 0x002fea0003900000 */
[----:B------:R-:W1:Y:S02]  /*bef0*/  @!P0 SYNCS.PHASECHK.TRANS64 P0, [R5+URZ], R2 ;  /* 0x00000002050085a7 */ /* 0x000e64000800007f */
[----:B-1----:R-:W-:Y:S05]  /*bf00*/  @!P0 BRA `(.L_x_310) ;  /* 0xfffffffc00f08947 */ /* 0x002fea000383ffff */
[----:B------:R-:W-:Y:S05]  /*bf10*/  BRA `(.L_x_319) ;  /* 0xfffffffc00507947 */ /* 0x000fea000383ffff */
.L_x_320:
[----:B------:R-:W-:-:S00]  /*bf20*/  BRA `(.L_x_320) ;  /* 0xfffffffc00fc7947 */ /* 0x000fc0000383ffff */
[----:B------:R-:W-:-:S00]  /*bf30*/  NOP ;  /* 0x0000000000007918 */ /* 0x000fc00000000000 */
        /* <DEDUP_REMOVED lines=12> */
.L_x_321:


//--------------------- .nv.global.init           --------------------------
	.section	.nv.global.init,"aw",@progbits
.nv.global.init:
	.type		$str$22,@object
	.size		$str$22,($str$23 - $str$22)
$str$22:
        /*0000*/ 	.byte	0x6b, 0x5f, 0x74, 0x69, 0x6c, 0x65, 0x5f, 0x63, 0x6f, 0x75, 0x6e, 0x74, 0x20, 0x3e, 0x3d, 0x20
        /*0010*/ 	.byte	0x31, 0x00
	.type		$str$23,@object
	.size		$str$23,(__unnamed_1 - $str$23)
$str$23:
        /*0012*/ 	.byte	0x2f, 0x74, 0x6d, 0x70, 0x2f, 0x63, 0x75, 0x74, 0x6c, 0x61, 0x73, 0x73, 0x5f, 0x73, 0x77, 0x65
        /*0022*/ 	.byte	0x65, 0x70, 0x5f, 0x73, 0x72, 0x63, 0x2f, 0x69, 0x6e, 0x63, 0x6c, 0x75, 0x64, 0x65, 0x2f, 0x63
        /*0032*/ 	.byte	0x75, 0x74, 0x6c, 0x61, 0x73, 0x73, 0x2f, 0x67, 0x65, 0x6d, 0x6d, 0x2f, 0x63, 0x6f, 0x6c, 0x6c
        /*0042*/ 	.byte	0x65, 0x63, 0x74, 0x69, 0x76, 0x65, 0x2f, 0x73, 0x6d, 0x39, 0x30, 0x5f, 0x6d, 0x6d, 0x61, 0x5f
        /*0052*/ 	.byte	0x74, 0x6d, 0x61, 0x5f, 0x67, 0x6d, 0x6d, 0x61, 0x5f, 0x73, 0x73, 0x5f, 0x77, 0x61, 0x72, 0x70
        /*0062*/ 	.byte	0x73, 0x70, 0x65, 0x63, 0x69, 0x61, 0x6c, 0x69, 0x7a, 0x65, 0x64, 0x2e, 0x68, 0x70, 0x70, 0x00
	.type		__unnamed_1,@object
	.size		__unnamed_1,(.L_0 - __unnamed_1)
__unnamed_1:
        /*0072*/ 	.byte	0x76, 0x6f, 0x69, 0x64, 0x20, 0x63, 0x75, 0x74, 0x6c, 0x61, 0x73, 0x73, 0x3a, 0x3a, 0x67, 0x65
        /* <DEDUP_REMOVED lines=181> */
        /*0bd2*/ 	.byte	0x3a, 0x69, 0x64, 0x65, 0x6e, 0x74, 0x69, 0x74, 0x79, 0x5d, 0x00
.L_0:


//--------------------- .nv.shared._ZN7cutlass13device_kernelINS_4gemm6kernel13GemmUniversalIN4cute5tupleIJiiiiEEENS1_10collective13CollectiveMmaINS1_34MainloopSm90TmaGmmaWarpSpecializedILi2ENS5_IJNS4_1CILi2EEENSA_ILi4EEENSA_ILi1EEEEEENS1_35KernelTmaWarpSpecializedCooperativeEEENS5_IJNSA_ILi128EEENSA_ILi256EEESH_EEENS_10bfloat16_tENS5_IJlSD_lEEESK_SL_NS4_8TiledMMAINS4_8MMA_AtomIJNS4_4SM904GMMA28MMA_64x256x16_F32BF16BF16_SSILNSP_5MajorE0ELSR_0ELNSP_7ScaleInE1ELSS_1EEEEEENS4_6LayoutINS5_IJSB_SD_SD_EEENS5_IJSD_NSA_ILi0EEESX_EEEEENS5_IJNS4_10UnderscoreES10_S10_EEEEENS4_23SM90_TMA_LOAD_MULTICASTENS4_14ComposedLayoutINS4_7SwizzleILi3ELi4ELi3EEENS4_18smem_ptr_flag_bitsILi16EEENSV_INS5_IJNSA_ILi8EEENSA_ILi64EEEEEENS5_IJS1A_SD_EEEEEEEvNS4_8identityES13_S1E_vS1F_EENS_8epilogue10collective6detail29Sm90TmaWarpSpecializedAdapterINS1I_15DefaultEpilogueISK_SL_SL_NS1H_6thread17LinearCombinationISK_Li1EffLNS1M_9ScaleType4KindE0ELNS_15FloatRoundStyleE2ESK_EENS1_15EpilogueDefaultEEEEEvvEEEEvNT_6ParamsE --------------------------
	.section	.nv.shared._ZN7cutlass13device_kernelINS_4gemm6kernel13GemmUniversalIN4cute5tupleIJiiiiEEENS1_10collective13CollectiveMmaINS1_34MainloopSm90TmaGmmaWarpSpecializedILi2ENS5_IJNS4_1CILi2EEENSA_ILi4EEENSA_ILi1EEEEEENS1_35KernelTmaWarpSpecializedCooperativeEEENS5_IJNSA_ILi128EEENSA_ILi256EEESH_EEENS_10bfloat16_tENS5_IJlSD_lEEESK_SL_NS4_8TiledMMAINS4_8MMA_AtomIJNS4_4SM904GMMA28MMA_64x256x16_F32BF16BF16_SSILNSP_5MajorE0ELSR_0ELNSP_7ScaleInE1ELSS_1EEEEEENS4_6LayoutINS5_IJSB_SD_SD_EEENS5_IJSD_NSA_ILi0EEESX_EEEEENS5_IJNS4_10UnderscoreES10_S10_EEEEENS4_23SM90_TMA_LOAD_MULTICASTENS4_14ComposedLayoutINS4_7SwizzleILi3ELi4ELi3EEENS4_18smem_ptr_flag_bitsILi16EEENSV_INS5_IJNSA_ILi8EEENSA_ILi64EEEEEENS5_IJS1A_SD_EEEEEEEvNS4_8identityES13_S1E_vS1F_EENS_8epilogue10collective6detail29Sm90TmaWarpSpecializedAdapterINS1I_15DefaultEpilogueISK_SL_SL_NS1H_6thread17LinearCombinationISK_Li1EffLNS1M_9ScaleType4KindE0ELNS_15FloatRoundStyleE2ESK_EENS1_15EpilogueDefaultEEEEEvvEEEEvNT_6ParamsE,"aw",@nobits
	.sectionflags	@""
	.align	16
	.zero		1024


//--------------------- .nv.shared.reserved.0     --------------------------
	.section	.nv.shared.reserved.0,"aw",@nobits
	.weak		__nv_reservedSMEM_offset_0_alias
	.size		__nv_reservedSMEM_offset_0_alias, 0, 0
	.other		__nv_reservedSMEM_offset_0_alias,@"STO_CUDA_RESERVED_SHARED STV_DEFAULT"
__nv_reservedSMEM_offset_0_alias:
	.zero		0


//--------------------- .nv.global                --------------------------
	.section	.nv.global,"aw",@nobits
.nv.global:
	.type		_ZN40_INTERNAL_ad6f4ac3_4_k_cu_19b3caa0_158794cute1_E,@object
	.size		_ZN40_INTERNAL_ad6f4ac3_4_k_cu_19b3caa0_158794cute1_E,(_ZN40_INTERNAL_ad6f4ac3_4_k_cu_19b3caa0_158794cuda3std3__45__cpo6cbeginE - _ZN40_INTERNAL_ad6f4ac3_4_k_cu_19b3caa0_158794cute1_E)
_ZN40_INTERNAL_ad6f4ac3_4_k_cu_19b3caa0_158794cute1_E:
	.zero		1
	.type		_ZN40_INTERNAL_ad6f4ac3_4_k_cu_19b3caa0_158794cuda3std3__45__cpo6cbeginE,@object
	.size		_ZN40_INTERNAL_ad6f4ac3_4_k_cu_19b3caa0_158794cuda3std3__45__cpo6cbeginE,(_ZN40_INTERNAL_ad6f4ac3_4_k_cu_19b3caa0_158794cuda3std3__48in_placeE - _ZN40_INTERNAL_ad6f4ac3_4_k_cu_19b3caa0_158794cuda3std3__45__cpo6cbeginE)
_ZN40_INTERNAL_ad6f4ac3_4_k_cu_19b3caa0_158794cuda3std3__45__cpo6cbeginE:
	.zero		1
	.type		_ZN40_INTERNAL_ad6f4ac3_4_k_cu_19b3caa0_158794cuda3std3__48in_placeE,@object
	.size		_ZN40_INTERNAL_ad6f4ac3_4_k_cu_19b3caa0_158794cuda3std3__48in_placeE,(_ZN40_INTERNAL_ad6f4ac3_4_k_cu_19b3caa0_158794cuda3std6ranges3__45__cpo9iter_moveE - _ZN40_INTERNAL_ad6f4ac3_4_k_cu_19b3caa0_158794cuda3std3__48in_placeE)
_ZN40_INTERNAL_ad6f4ac3_4_k_cu_19b3caa0_158794cuda3std3__48in_placeE:
	.zero		1
	.type		_ZN40_INTERNAL_ad6f4ac3_4_k_cu_19b3caa0_158794cuda3std6ranges3__45__cpo9iter_moveE,@object
	.size		_ZN40_INTERNAL_ad6f4ac3_4_k_cu_19b3caa0_158794cuda3std6ranges3__45__cpo9iter_moveE,(_ZN40_INTERNAL_ad6f4ac3_4_k_cu_19b3caa0_158794cuda3std3__45__cpo5beginE - _ZN40_INTERNAL_ad6f4ac3_4_k_cu_19b3caa0_158794cuda3std6ranges3__45__cpo9iter_moveE)
_ZN40_INTERNAL_ad6f4ac3_4_k_cu_19b3caa0_158794cuda3std6ranges3__45__cpo9iter_moveE:
	.zero		1
	.type		_ZN40_INTERNAL_ad6f4ac3_4_k_cu_19b3caa0_158794cuda3std3__45__cpo5beginE,@object
	.size		_ZN40_INTERNAL_ad6f4ac3_4_k_cu_19b3caa0_158794cuda3std3__45__cpo5beginE,(_ZN40_INTERNAL_ad6f4ac3_4_k_cu_19b3caa0_158794cuda3std3__442_GLOBAL__N__ad6f4ac3_4_k_cu_19b3caa0_158796ignoreE - _ZN40_INTERNAL_ad6f4ac3_4_k_cu_19b3caa0_158794cuda3std3__45__cpo5beginE)
_ZN40_INTERNAL_ad6f4ac3_4_k_cu_19b3caa0_158794cuda3std3__45__cpo5beginE:
	.zero		1
	.type		_ZN40_INTERNAL_ad6f4ac3_4_k_cu_19b3caa0_158794cuda3std3__442_GLOBAL__N__ad6f4ac3_4_k_cu_19b3caa0_158796ignoreE,@object
	.size		_ZN40_INTERNAL_ad6f4ac3_4_k_cu_19b3caa0_158794cuda3std3__442_GLOBAL__N__ad6f4ac3_4_k_cu_19b3caa0_158796ignoreE,(_ZN40_INTERNAL_ad6f4ac3_4_k_cu_19b3caa0_158794cute7productE - _ZN40_INTERNAL_ad6f4ac3_4_k_cu_19b3caa0_158794cuda3std3__442_GLOBAL__N__ad6f4ac3_4_k_cu_19b3caa0_158796ignoreE)
_ZN40_INTERNAL_ad6f4ac3_4_k_cu_19b3caa0_158794cuda3std3__442_GLOBAL__N__ad6f4ac3_4_k_cu_19b3caa0_158796ignoreE:
	.zero		1
	.type		_ZN40_INTERNAL_ad6f4ac3_4_k_cu_19b3caa0_158794cute7productE,@object
	.size		_ZN40_INTERNAL_ad6f4ac3_4_k_cu_19b3caa0_158794cute7productE,(_ZN40_INTERNAL_ad6f4ac3_4_k_cu_19b3caa0_158794cuda3std3__45__cpo3endE - _ZN40_INTERNAL_ad6f4ac3_4_k_cu_19b3caa0_158794cute7productE)
_ZN40_INTERNAL_ad6f4ac3_4_k_cu_19b3caa0_158794cute7productE:
	.zero		1
	.type		_ZN40_INTERNAL_ad6f4ac3_4_k_cu_19b3caa0_158794cuda3std3__45__cpo3endE,@object
	.size		_ZN40_INTERNAL_ad6f4ac3_4_k_cu_19b3caa0_158794cuda3std3__45__cpo3endE,(_ZN40_INTERNAL_ad6f4ac3_4_k_cu_19b3caa0_158794cuda3std3__419piecewise_constructE - _ZN40_INTERNAL_ad6f4ac3_4_k_cu_19b3caa0_158794cuda3std3__45__cpo3endE)
_ZN40_INTERNAL_ad6f4ac3_4_k_cu_19b3caa0_158794cuda3std3__45__cpo3endE:
	.zero		1
	.type		_ZN40_INTERNAL_ad6f4ac3_4_k_cu_19b3caa0_158794cuda3std3__419piecewise_constructE,@object
	.size		_ZN40_INTERNAL_ad6f4ac3_4_k_cu_19b3caa0_158794cuda3std3__419piecewise_constructE,(_ZN40_INTERNAL_ad6f4ac3_4_k_cu_19b3caa0_158794cuda3std3__45__cpo4cendE - _ZN40_INTERNAL_ad6f4ac3_4_k_cu_19b3caa0_158794cuda3std3__419piecewise_constructE)
_ZN40_INTERNAL_ad6f4ac3_4_k_cu_19b3caa0_158794cuda3std3__419piecewise_constructE:
	.zero		1
	.type		_ZN40_INTERNAL_ad6f4ac3_4_k_cu_19b3caa0_158794cuda3std3__45__cpo4cendE,@object
	.size		_ZN40_INTERNAL_ad6f4ac3_4_k_cu_19b3caa0_158794cuda3std3__45__cpo4cendE,(_ZN40_INTERNAL_ad6f4ac3_4_k_cu_19b3caa0_158794cuda3std6ranges3__45__cpo4swapE - _ZN40_INTERNAL_ad6f4ac3_4_k_cu_19b3caa0_158794cuda3std3__45__cpo4cendE)
_ZN40_INTERNAL_ad6f4ac3_4_k_cu_19b3caa0_158794cuda3std3__45__cpo4cendE:
	.zero		1
	.type		_ZN40_INTERNAL_ad6f4ac3_4_k_cu_19b3caa0_158794cuda3std6ranges3__45__cpo4swapE,@object
	.size		_ZN40_INTERNAL_ad6f4ac3_4_k_cu_19b3caa0_158794cuda3std6ranges3__45__cpo4swapE,(.L_8 - _ZN40_INTERNAL_ad6f4ac3_4_k_cu_19b3caa0_158794cuda3std6ranges3__45__cpo4swapE)
_ZN40_INTERNAL_ad6f4ac3_4_k_cu_19b3caa0_158794cuda3std6ranges3__45__cpo4swapE:
	.zero		1
.L_8:


//--------------------- .nv.constant0._ZN7cutlass13device_kernelINS_4gemm6kernel13GemmUniversalIN4cute5tupleIJiiiiEEENS1_10collective13CollectiveMmaINS1_34MainloopSm90TmaGmmaWarpSpecializedILi2ENS5_IJNS4_1CILi2EEENSA_ILi4EEENSA_ILi1EEEEEENS1_35KernelTmaWarpSpecializedCooperativeEEENS5_IJNSA_ILi128EEENSA_ILi256EEESH_EEENS_10bfloat16_tENS5_IJlSD_lEEESK_SL_NS4_8TiledMMAINS4_8MMA_AtomIJNS4_4SM904GMMA28MMA_64x256x16_F32BF16BF16_SSILNSP_5MajorE0ELSR_0ELNSP_7ScaleInE1ELSS_1EEEEEENS4_6LayoutINS5_IJSB_SD_SD_EEENS5_IJSD_NSA_ILi0EEESX_EEEEENS5_IJNS4_10UnderscoreES10_S10_EEEEENS4_23SM90_TMA_LOAD_MULTICASTENS4_14ComposedLayoutINS4_7SwizzleILi3ELi4ELi3EEENS4_18smem_ptr_flag_bitsILi16EEENSV_INS5_IJNSA_ILi8EEENSA_ILi64EEEEEENS5_IJS1A_SD_EEEEEEEvNS4_8identityES13_S1E_vS1F_EENS_8epilogue10collective6detail29Sm90TmaWarpSpecializedAdapterINS1I_15DefaultEpilogueISK_SL_SL_NS1H_6thread17LinearCombinationISK_Li1EffLNS1M_9ScaleType4KindE0ELNS_15FloatRoundStyleE2ESK_EENS1_15EpilogueDefaultEEEEEvvEEEEvNT_6ParamsE --------------------------
	.section	.nv.constant0._ZN7cutlass13device_kernelINS_4gemm6kernel13GemmUniversalIN4cute5tupleIJiiiiEEENS1_10collective13CollectiveMmaINS1_34MainloopSm90TmaGmmaWarpSpecializedILi2ENS5_IJNS4_1CILi2EEENSA_ILi4EEENSA_ILi1EEEEEENS1_35KernelTmaWarpSpecializedCooperativeEEENS5_IJNSA_ILi128EEENSA_ILi256EEESH_EEENS_10bfloat16_tENS5_IJlSD_lEEESK_SL_NS4_8TiledMMAINS4_8MMA_AtomIJNS4_4SM904GMMA28MMA_64x256x16_F32BF16BF16_SSILNSP_5MajorE0ELSR_0ELNSP_7ScaleInE1ELSS_1EEEEEENS4_6LayoutINS5_IJSB_SD_SD_EEENS5_IJSD_NSA_ILi0EEESX_EEEEENS5_IJNS4_10UnderscoreES10_S10_EEEEENS4_23SM90_TMA_LOAD_MULTICASTENS4_14ComposedLayoutINS4_7SwizzleILi3ELi4ELi3EEENS4_18smem_ptr_flag_bitsILi16EEENSV_INS5_IJNSA_ILi8EEENSA_ILi64EEEEEENS5_IJS1A_SD_EEEEEEEvNS4_8identityES13_S1E_vS1F_EENS_8epilogue10collective6detail29Sm90TmaWarpSpecializedAdapterINS1I_15DefaultEpilogueISK_SL_SL_NS1H_6thread17LinearCombinationISK_Li1EffLNS1M_9ScaleType4KindE0ELNS_15FloatRoundStyleE2ESK_EENS1_15EpilogueDefaultEEEEEvvEEEEvNT_6ParamsE,"a",@progbits
	.sectionflags	@""
	.align	4
.nv.constant0._ZN7cutlass13device_kernelINS_4gemm6kernel13GemmUniversalIN4cute5tupleIJiiiiEEENS1_10collective13CollectiveMmaINS1_34MainloopSm90TmaGmmaWarpSpecializedILi2ENS5_IJNS4_1CILi2EEENSA_ILi4EEENSA_ILi1EEEEEENS1_35KernelTmaWarpSpecializedCooperativeEEENS5_IJNSA_ILi128EEENSA_ILi256EEESH_EEENS_10bfloat16_tENS5_IJlSD_lEEESK_SL_NS4_8TiledMMAINS4_8MMA_AtomIJNS4_4SM904GMMA28MMA_64x256x16_F32BF16BF16_SSILNSP_5MajorE0ELSR_0ELNSP_7ScaleInE1ELSS_1EEEEEENS4_6LayoutINS5_IJSB_SD_SD_EEENS5_IJSD_NSA_ILi0EEESX_EEEEENS5_IJNS4_10UnderscoreES10_S10_EEEEENS4_23SM90_TMA_LOAD_MULTICASTENS4_14ComposedLayoutINS4_7SwizzleILi3ELi4ELi3EEENS4_18smem_ptr_flag_bitsILi16EEENSV_INS5_IJNSA_ILi8EEENSA_ILi64EEEEEENS5_IJS1A_SD_EEEEEEEvNS4_8identityES13_S1E_vS1F_EENS_8epilogue10collective6detail29Sm90TmaWarpSpecializedAdapterINS1I_15DefaultEpilogueISK_SL_SL_NS1H_6thread17LinearCombinationISK_Li1EffLNS1M_9ScaleType4KindE0ELNS_15FloatRoundStyleE2ESK_EENS1_15EpilogueDefaultEEEEEvvEEEEvNT_6ParamsE:
	.zero		1664


//--------------------- SYMBOLS --------------------------

	.type		.nv.reservedSmem.offset0,@object
	.size		.nv.reservedSmem.offset0,0x4
	.type		__assertfail,@function
